//
// Generated by NVIDIA NVVM Compiler
//
// Compiler Build ID: CL-36424714
// Cuda compilation tools, release 13.0, V13.0.88
// Based on NVVM 20.0.0
//

.version 9.0
.target sm_100
.address_size 64

	// .globl	check_log
.extern .func  (.param .b64 func_retval0) malloc
(
	.param .b64 malloc_param_0
)
;
.extern .func  (.param .b32 func_retval0) vprintf
(
	.param .b64 vprintf_param_0,
	.param .b64 vprintf_param_1
)
;
.extern .func free
(
	.param .b64 free_param_0
)
;
.global .align 1 .b8 $str[39] = {84, 104, 114, 101, 97, 100, 32, 37, 100, 32, 103, 111, 116, 32, 112, 111, 105, 110, 116, 101, 114, 58, 32, 37, 112, 32, 104, 101, 97, 112, 115, 105, 122, 101, 61, 37, 100, 10};
.global .align 1 .b8 $str$1[20] = {84, 104, 114, 101, 97, 100, 58, 37, 100, 32, 84, 111, 116, 97, 108, 58, 37, 100, 10};
.global .align 1 .b8 $str$2[33] = {91, 115, 104, 111, 119, 72, 101, 97, 112, 93, 84, 104, 114, 101, 97, 100, 32, 37, 100, 32, 97, 100, 100, 114, 58, 32, 37, 115, 61, 37, 100, 10};
.global .align 1 .b8 $str$3[84] = {91, 69, 82, 82, 79, 82, 93, 105, 100, 120, 61, 37, 100, 44, 32, 114, 111, 119, 67, 110, 116, 61, 37, 100, 44, 32, 119, 101, 32, 119, 97, 110, 116, 32, 111, 110, 101, 32, 116, 104, 114, 101, 97, 100, 32, 112, 114, 111, 99, 101, 115, 115, 32, 97, 108, 108, 32, 111, 110, 101, 32, 114, 111, 119, 115, 39, 100, 97, 116, 97, 32, 46, 112, 108, 101, 97, 115, 101, 32, 116, 117, 110, 101};

.visible .entry check_log(
	.param .u64 .ptr .align 1 check_log_param_0,
	.param .u64 .ptr .align 1 check_log_param_1
)
{
	.local .align 16 .b8 	__local_depot0[115104];
	.reg .b64 	%SP;
	.reg .b64 	%SPL;
	.reg .pred 	%p<234>;
	.reg .b16 	%rs<464>;
	.reg .b32 	%r<130>;
	.reg .b64 	%rd<220>;

	mov.u64 	%SPL, __local_depot0;
	cvta.local.u64 	%SP, %SPL;
	ld.param.u64 	%rd60, [check_log_param_0];
	ld.param.u64 	%rd61, [check_log_param_1];
	cvta.to.global.u64 	%rd1, %rd61;
	add.u64 	%rd2, %SPL, 24;
	add.u64 	%rd3, %SPL, 64;
	add.u64 	%rd4, %SPL, 664;
	add.u64 	%rd5, %SPL, 664;
	add.u64 	%rd6, %SPL, 720;
	add.u64 	%rd7, %SPL, 576;
	mov.u32 	%r1, %tid.x;
	mov.u32 	%r55, %ctaid.x;
	mov.u32 	%r56, %ntid.x;
	mad.lo.s32 	%r2, %r55, %r56, %r1;
	setp.lt.s32 	%p1, %r2, 480;
	@%p1 bra 	$L__BB0_2;
	add.u64 	%rd68, %SP, 48;
	add.u64 	%rd69, %SPL, 48;
	mov.b32 	%r57, 479;
	st.local.v2.u32 	[%rd69], {%r2, %r57};
	mov.u64 	%rd70, $str$3;
	cvta.global.u64 	%rd71, %rd70;
	{ // callseq 0, 0
	.param .b64 param0;
	st.param.b64 	[param0], %rd71;
	.param .b64 param1;
	st.param.b64 	[param1], %rd68;
	.param .b32 retval0;
	call.uni (retval0), 
	vprintf, 
	(
	param0, 
	param1
	);
	ld.param.b32 	%r58, [retval0];
	} // callseq 0
$L__BB0_2:
	mul.lo.s32 	%r3, %r2, 104852;
	cvt.s64.s32 	%rd72, %r3;
	add.s64 	%rd8, %rd1, %rd72;
	mov.b16 	%rs165, 0;
	st.global.u8 	[%rd8], %rs165;
	cvta.to.global.u64 	%rd9, %rd60;
	mov.b32 	%r107, 0;
	mov.u32 	%r108, %r107;
$L__BB0_3:
	mad.lo.s32 	%r61, %r107, 44, %r3;
	cvt.s64.s32 	%rd73, %r61;
	add.s64 	%rd10, %rd9, %rd73;
	ld.global.u8 	%rs1, [%rd10];
	setp.eq.s16 	%p2, %rs1, 45;
	@%p2 bra 	$L__BB0_7;
	ld.global.u8 	%rs411, [%rd10+1];
$L__BB0_5:
	st.local.u8 	[%rd3], %rs1;
	and.b16  	%rs170, %rs411, 255;
	setp.eq.s16 	%p6, %rs170, 45;
	@%p6 bra 	$L__BB0_11;
	ld.global.u8 	%rs412, [%rd10+2];
	bra.uni 	$L__BB0_14;
$L__BB0_7:
	ld.global.u8 	%rs411, [%rd10+1];
	setp.ne.s16 	%p3, %rs411, 52;
	@%p3 bra 	$L__BB0_5;
	ld.global.u8 	%rs167, [%rd10+2];
	setp.ne.s16 	%p4, %rs167, 48;
	mov.b16 	%rs411, 52;
	@%p4 bra 	$L__BB0_5;
	ld.global.u8 	%rs169, [%rd10+3];
	setp.ne.s16 	%p5, %rs169, 52;
	mov.b64 	%rd197, 0;
	@%p5 bra 	$L__BB0_5;
$L__BB0_10:
	add.s64 	%rd118, %rd3, %rd197;
	mov.b16 	%rs384, 0;
	st.local.u8 	[%rd118], %rs384;
	ld.local.u8 	%rs4, [%rd3];
	mov.b32 	%r7, 0;
	bra.uni 	$L__BB0_225;
$L__BB0_11:
	ld.global.u8 	%rs412, [%rd10+2];
	setp.ne.s16 	%p7, %rs412, 52;
	@%p7 bra 	$L__BB0_14;
	ld.global.u8 	%rs172, [%rd10+3];
	setp.ne.s16 	%p8, %rs172, 48;
	mov.b16 	%rs412, 52;
	@%p8 bra 	$L__BB0_14;
	ld.global.u8 	%rs174, [%rd10+4];
	setp.eq.s16 	%p9, %rs174, 52;
	mov.b64 	%rd197, 1;
	@%p9 bra 	$L__BB0_10;
$L__BB0_14:
	st.local.u8 	[%rd3+1], %rs411;
	and.b16  	%rs175, %rs412, 255;
	setp.eq.s16 	%p10, %rs175, 45;
	@%p10 bra 	$L__BB0_16;
	ld.global.u8 	%rs413, [%rd10+3];
	bra.uni 	$L__BB0_19;
$L__BB0_16:
	ld.global.u8 	%rs413, [%rd10+3];
	setp.ne.s16 	%p11, %rs413, 52;
	@%p11 bra 	$L__BB0_19;
	ld.global.u8 	%rs177, [%rd10+4];
	setp.ne.s16 	%p12, %rs177, 48;
	mov.b16 	%rs413, 52;
	@%p12 bra 	$L__BB0_19;
	ld.global.u8 	%rs179, [%rd10+5];
	setp.eq.s16 	%p13, %rs179, 52;
	mov.b64 	%rd197, 2;
	@%p13 bra 	$L__BB0_10;
$L__BB0_19:
	st.local.u8 	[%rd3+2], %rs412;
	and.b16  	%rs180, %rs413, 255;
	setp.eq.s16 	%p14, %rs180, 45;
	@%p14 bra 	$L__BB0_21;
	ld.global.u8 	%rs414, [%rd10+4];
	bra.uni 	$L__BB0_24;
$L__BB0_21:
	ld.global.u8 	%rs414, [%rd10+4];
	setp.ne.s16 	%p15, %rs414, 52;
	@%p15 bra 	$L__BB0_24;
	ld.global.u8 	%rs182, [%rd10+5];
	setp.ne.s16 	%p16, %rs182, 48;
	mov.b16 	%rs414, 52;
	@%p16 bra 	$L__BB0_24;
	ld.global.u8 	%rs184, [%rd10+6];
	setp.eq.s16 	%p17, %rs184, 52;
	mov.b64 	%rd197, 3;
	@%p17 bra 	$L__BB0_10;
$L__BB0_24:
	st.local.u8 	[%rd3+3], %rs413;
	and.b16  	%rs185, %rs414, 255;
	setp.eq.s16 	%p18, %rs185, 45;
	@%p18 bra 	$L__BB0_26;
	ld.global.u8 	%rs415, [%rd10+5];
	bra.uni 	$L__BB0_29;
$L__BB0_26:
	ld.global.u8 	%rs415, [%rd10+5];
	setp.ne.s16 	%p19, %rs415, 52;
	@%p19 bra 	$L__BB0_29;
	ld.global.u8 	%rs187, [%rd10+6];
	setp.ne.s16 	%p20, %rs187, 48;
	mov.b16 	%rs415, 52;
	@%p20 bra 	$L__BB0_29;
	ld.global.u8 	%rs189, [%rd10+7];
	setp.eq.s16 	%p21, %rs189, 52;
	mov.b64 	%rd197, 4;
	@%p21 bra 	$L__BB0_10;
$L__BB0_29:
	st.local.u8 	[%rd3+4], %rs414;
	and.b16  	%rs190, %rs415, 255;
	setp.eq.s16 	%p22, %rs190, 45;
	@%p22 bra 	$L__BB0_31;
	ld.global.u8 	%rs416, [%rd10+6];
	bra.uni 	$L__BB0_34;
$L__BB0_31:
	ld.global.u8 	%rs416, [%rd10+6];
	setp.ne.s16 	%p23, %rs416, 52;
	@%p23 bra 	$L__BB0_34;
	ld.global.u8 	%rs192, [%rd10+7];
	setp.ne.s16 	%p24, %rs192, 48;
	mov.b16 	%rs416, 52;
	@%p24 bra 	$L__BB0_34;
	ld.global.u8 	%rs194, [%rd10+8];
	setp.eq.s16 	%p25, %rs194, 52;
	mov.b64 	%rd197, 5;
	@%p25 bra 	$L__BB0_10;
$L__BB0_34:
	st.local.u8 	[%rd3+5], %rs415;
	and.b16  	%rs195, %rs416, 255;
	setp.eq.s16 	%p26, %rs195, 45;
	@%p26 bra 	$L__BB0_36;
	ld.global.u8 	%rs417, [%rd10+7];
	bra.uni 	$L__BB0_39;
$L__BB0_36:
	ld.global.u8 	%rs417, [%rd10+7];
	setp.ne.s16 	%p27, %rs417, 52;
	@%p27 bra 	$L__BB0_39;
	ld.global.u8 	%rs197, [%rd10+8];
	setp.ne.s16 	%p28, %rs197, 48;
	mov.b16 	%rs417, 52;
	@%p28 bra 	$L__BB0_39;
	ld.global.u8 	%rs199, [%rd10+9];
	setp.eq.s16 	%p29, %rs199, 52;
	mov.b64 	%rd197, 6;
	@%p29 bra 	$L__BB0_10;
$L__BB0_39:
	st.local.u8 	[%rd3+6], %rs416;
	and.b16  	%rs200, %rs417, 255;
	setp.eq.s16 	%p30, %rs200, 45;
	@%p30 bra 	$L__BB0_41;
	ld.global.u8 	%rs418, [%rd10+8];
	bra.uni 	$L__BB0_44;
$L__BB0_41:
	ld.global.u8 	%rs418, [%rd10+8];
	setp.ne.s16 	%p31, %rs418, 52;
	@%p31 bra 	$L__BB0_44;
	ld.global.u8 	%rs202, [%rd10+9];
	setp.ne.s16 	%p32, %rs202, 48;
	mov.b16 	%rs418, 52;
	@%p32 bra 	$L__BB0_44;
	ld.global.u8 	%rs204, [%rd10+10];
	setp.eq.s16 	%p33, %rs204, 52;
	mov.b64 	%rd197, 7;
	@%p33 bra 	$L__BB0_10;
$L__BB0_44:
	st.local.u8 	[%rd3+7], %rs417;
	and.b16  	%rs205, %rs418, 255;
	setp.eq.s16 	%p34, %rs205, 45;
	@%p34 bra 	$L__BB0_46;
	ld.global.u8 	%rs419, [%rd10+9];
	bra.uni 	$L__BB0_49;
$L__BB0_46:
	ld.global.u8 	%rs419, [%rd10+9];
	setp.ne.s16 	%p35, %rs419, 52;
	@%p35 bra 	$L__BB0_49;
	ld.global.u8 	%rs207, [%rd10+10];
	setp.ne.s16 	%p36, %rs207, 48;
	mov.b16 	%rs419, 52;
	@%p36 bra 	$L__BB0_49;
	ld.global.u8 	%rs209, [%rd10+11];
	setp.eq.s16 	%p37, %rs209, 52;
	mov.b64 	%rd197, 8;
	@%p37 bra 	$L__BB0_10;
$L__BB0_49:
	st.local.u8 	[%rd3+8], %rs418;
	and.b16  	%rs210, %rs419, 255;
	setp.eq.s16 	%p38, %rs210, 45;
	@%p38 bra 	$L__BB0_51;
	ld.global.u8 	%rs420, [%rd10+10];
	bra.uni 	$L__BB0_54;
$L__BB0_51:
	ld.global.u8 	%rs420, [%rd10+10];
	setp.ne.s16 	%p39, %rs420, 52;
	@%p39 bra 	$L__BB0_54;
	ld.global.u8 	%rs212, [%rd10+11];
	setp.ne.s16 	%p40, %rs212, 48;
	mov.b16 	%rs420, 52;
	@%p40 bra 	$L__BB0_54;
	ld.global.u8 	%rs214, [%rd10+12];
	setp.eq.s16 	%p41, %rs214, 52;
	mov.b64 	%rd197, 9;
	@%p41 bra 	$L__BB0_10;
$L__BB0_54:
	st.local.u8 	[%rd3+9], %rs419;
	and.b16  	%rs215, %rs420, 255;
	setp.eq.s16 	%p42, %rs215, 45;
	@%p42 bra 	$L__BB0_56;
	ld.global.u8 	%rs421, [%rd10+11];
	bra.uni 	$L__BB0_59;
$L__BB0_56:
	ld.global.u8 	%rs421, [%rd10+11];
	setp.ne.s16 	%p43, %rs421, 52;
	@%p43 bra 	$L__BB0_59;
	ld.global.u8 	%rs217, [%rd10+12];
	setp.ne.s16 	%p44, %rs217, 48;
	mov.b16 	%rs421, 52;
	@%p44 bra 	$L__BB0_59;
	ld.global.u8 	%rs219, [%rd10+13];
	setp.eq.s16 	%p45, %rs219, 52;
	mov.b64 	%rd197, 10;
	@%p45 bra 	$L__BB0_10;
$L__BB0_59:
	st.local.u8 	[%rd3+10], %rs420;
	and.b16  	%rs220, %rs421, 255;
	setp.eq.s16 	%p46, %rs220, 45;
	@%p46 bra 	$L__BB0_61;
	ld.global.u8 	%rs422, [%rd10+12];
	bra.uni 	$L__BB0_64;
$L__BB0_61:
	ld.global.u8 	%rs422, [%rd10+12];
	setp.ne.s16 	%p47, %rs422, 52;
	@%p47 bra 	$L__BB0_64;
	ld.global.u8 	%rs222, [%rd10+13];
	setp.ne.s16 	%p48, %rs222, 48;
	mov.b16 	%rs422, 52;
	@%p48 bra 	$L__BB0_64;
	ld.global.u8 	%rs224, [%rd10+14];
	setp.eq.s16 	%p49, %rs224, 52;
	mov.b64 	%rd197, 11;
	@%p49 bra 	$L__BB0_10;
$L__BB0_64:
	st.local.u8 	[%rd3+11], %rs421;
	and.b16  	%rs225, %rs422, 255;
	setp.eq.s16 	%p50, %rs225, 45;
	@%p50 bra 	$L__BB0_66;
	ld.global.u8 	%rs423, [%rd10+13];
	bra.uni 	$L__BB0_69;
$L__BB0_66:
	ld.global.u8 	%rs423, [%rd10+13];
	setp.ne.s16 	%p51, %rs423, 52;
	@%p51 bra 	$L__BB0_69;
	ld.global.u8 	%rs227, [%rd10+14];
	setp.ne.s16 	%p52, %rs227, 48;
	mov.b16 	%rs423, 52;
	@%p52 bra 	$L__BB0_69;
	ld.global.u8 	%rs229, [%rd10+15];
	setp.eq.s16 	%p53, %rs229, 52;
	mov.b64 	%rd197, 12;
	@%p53 bra 	$L__BB0_10;
$L__BB0_69:
	st.local.u8 	[%rd3+12], %rs422;
	and.b16  	%rs230, %rs423, 255;
	setp.eq.s16 	%p54, %rs230, 45;
	@%p54 bra 	$L__BB0_71;
	ld.global.u8 	%rs424, [%rd10+14];
	bra.uni 	$L__BB0_74;
$L__BB0_71:
	ld.global.u8 	%rs424, [%rd10+14];
	setp.ne.s16 	%p55, %rs424, 52;
	@%p55 bra 	$L__BB0_74;
	ld.global.u8 	%rs232, [%rd10+15];
	setp.ne.s16 	%p56, %rs232, 48;
	mov.b16 	%rs424, 52;
	@%p56 bra 	$L__BB0_74;
	ld.global.u8 	%rs234, [%rd10+16];
	setp.eq.s16 	%p57, %rs234, 52;
	mov.b64 	%rd197, 13;
	@%p57 bra 	$L__BB0_10;
$L__BB0_74:
	st.local.u8 	[%rd3+13], %rs423;
	and.b16  	%rs235, %rs424, 255;
	setp.eq.s16 	%p58, %rs235, 45;
	@%p58 bra 	$L__BB0_76;
	ld.global.u8 	%rs425, [%rd10+15];
	bra.uni 	$L__BB0_79;
$L__BB0_76:
	ld.global.u8 	%rs425, [%rd10+15];
	setp.ne.s16 	%p59, %rs425, 52;
	@%p59 bra 	$L__BB0_79;
	ld.global.u8 	%rs237, [%rd10+16];
	setp.ne.s16 	%p60, %rs237, 48;
	mov.b16 	%rs425, 52;
	@%p60 bra 	$L__BB0_79;
	ld.global.u8 	%rs239, [%rd10+17];
	setp.eq.s16 	%p61, %rs239, 52;
	mov.b64 	%rd197, 14;
	@%p61 bra 	$L__BB0_10;
$L__BB0_79:
	st.local.u8 	[%rd3+14], %rs424;
	and.b16  	%rs240, %rs425, 255;
	setp.eq.s16 	%p62, %rs240, 45;
	@%p62 bra 	$L__BB0_81;
	ld.global.u8 	%rs426, [%rd10+16];
	bra.uni 	$L__BB0_84;
$L__BB0_81:
	ld.global.u8 	%rs426, [%rd10+16];
	setp.ne.s16 	%p63, %rs426, 52;
	@%p63 bra 	$L__BB0_84;
	ld.global.u8 	%rs242, [%rd10+17];
	setp.ne.s16 	%p64, %rs242, 48;
	mov.b16 	%rs426, 52;
	@%p64 bra 	$L__BB0_84;
	ld.global.u8 	%rs244, [%rd10+18];
	setp.eq.s16 	%p65, %rs244, 52;
	mov.b64 	%rd197, 15;
	@%p65 bra 	$L__BB0_10;
$L__BB0_84:
	st.local.u8 	[%rd3+15], %rs425;
	and.b16  	%rs245, %rs426, 255;
	setp.eq.s16 	%p66, %rs245, 45;
	@%p66 bra 	$L__BB0_86;
	ld.global.u8 	%rs427, [%rd10+17];
	bra.uni 	$L__BB0_89;
$L__BB0_86:
	ld.global.u8 	%rs427, [%rd10+17];
	setp.ne.s16 	%p67, %rs427, 52;
	@%p67 bra 	$L__BB0_89;
	ld.global.u8 	%rs247, [%rd10+18];
	setp.ne.s16 	%p68, %rs247, 48;
	mov.b16 	%rs427, 52;
	@%p68 bra 	$L__BB0_89;
	ld.global.u8 	%rs249, [%rd10+19];
	setp.eq.s16 	%p69, %rs249, 52;
	mov.b64 	%rd197, 16;
	@%p69 bra 	$L__BB0_10;
$L__BB0_89:
	st.local.u8 	[%rd3+16], %rs426;
	and.b16  	%rs250, %rs427, 255;
	setp.eq.s16 	%p70, %rs250, 45;
	@%p70 bra 	$L__BB0_91;
	ld.global.u8 	%rs428, [%rd10+18];
	bra.uni 	$L__BB0_94;
$L__BB0_91:
	ld.global.u8 	%rs428, [%rd10+18];
	setp.ne.s16 	%p71, %rs428, 52;
	@%p71 bra 	$L__BB0_94;
	ld.global.u8 	%rs252, [%rd10+19];
	setp.ne.s16 	%p72, %rs252, 48;
	mov.b16 	%rs428, 52;
	@%p72 bra 	$L__BB0_94;
	ld.global.u8 	%rs254, [%rd10+20];
	setp.eq.s16 	%p73, %rs254, 52;
	mov.b64 	%rd197, 17;
	@%p73 bra 	$L__BB0_10;
$L__BB0_94:
	st.local.u8 	[%rd3+17], %rs427;
	and.b16  	%rs255, %rs428, 255;
	setp.eq.s16 	%p74, %rs255, 45;
	@%p74 bra 	$L__BB0_96;
	ld.global.u8 	%rs429, [%rd10+19];
	bra.uni 	$L__BB0_99;
$L__BB0_96:
	ld.global.u8 	%rs429, [%rd10+19];
	setp.ne.s16 	%p75, %rs429, 52;
	@%p75 bra 	$L__BB0_99;
	ld.global.u8 	%rs257, [%rd10+20];
	setp.ne.s16 	%p76, %rs257, 48;
	mov.b16 	%rs429, 52;
	@%p76 bra 	$L__BB0_99;
	ld.global.u8 	%rs259, [%rd10+21];
	setp.eq.s16 	%p77, %rs259, 52;
	mov.b64 	%rd197, 18;
	@%p77 bra 	$L__BB0_10;
$L__BB0_99:
	st.local.u8 	[%rd3+18], %rs428;
	and.b16  	%rs260, %rs429, 255;
	setp.eq.s16 	%p78, %rs260, 45;
	@%p78 bra 	$L__BB0_101;
	ld.global.u8 	%rs430, [%rd10+20];
	bra.uni 	$L__BB0_104;
$L__BB0_101:
	ld.global.u8 	%rs430, [%rd10+20];
	setp.ne.s16 	%p79, %rs430, 52;
	@%p79 bra 	$L__BB0_104;
	ld.global.u8 	%rs262, [%rd10+21];
	setp.ne.s16 	%p80, %rs262, 48;
	mov.b16 	%rs430, 52;
	@%p80 bra 	$L__BB0_104;
	ld.global.u8 	%rs264, [%rd10+22];
	setp.eq.s16 	%p81, %rs264, 52;
	mov.b64 	%rd197, 19;
	@%p81 bra 	$L__BB0_10;
$L__BB0_104:
	st.local.u8 	[%rd3+19], %rs429;
	and.b16  	%rs265, %rs430, 255;
	setp.eq.s16 	%p82, %rs265, 45;
	@%p82 bra 	$L__BB0_106;
	ld.global.u8 	%rs431, [%rd10+21];
	bra.uni 	$L__BB0_109;
$L__BB0_106:
	ld.global.u8 	%rs431, [%rd10+21];
	setp.ne.s16 	%p83, %rs431, 52;
	@%p83 bra 	$L__BB0_109;
	ld.global.u8 	%rs267, [%rd10+22];
	setp.ne.s16 	%p84, %rs267, 48;
	mov.b16 	%rs431, 52;
	@%p84 bra 	$L__BB0_109;
	ld.global.u8 	%rs269, [%rd10+23];
	setp.eq.s16 	%p85, %rs269, 52;
	mov.b64 	%rd197, 20;
	@%p85 bra 	$L__BB0_10;
$L__BB0_109:
	st.local.u8 	[%rd3+20], %rs430;
	and.b16  	%rs270, %rs431, 255;
	setp.eq.s16 	%p86, %rs270, 45;
	@%p86 bra 	$L__BB0_111;
	ld.global.u8 	%rs432, [%rd10+22];
	bra.uni 	$L__BB0_114;
$L__BB0_111:
	ld.global.u8 	%rs432, [%rd10+22];
	setp.ne.s16 	%p87, %rs432, 52;
	@%p87 bra 	$L__BB0_114;
	ld.global.u8 	%rs272, [%rd10+23];
	setp.ne.s16 	%p88, %rs272, 48;
	mov.b16 	%rs432, 52;
	@%p88 bra 	$L__BB0_114;
	ld.global.u8 	%rs274, [%rd10+24];
	setp.eq.s16 	%p89, %rs274, 52;
	mov.b64 	%rd197, 21;
	@%p89 bra 	$L__BB0_10;
$L__BB0_114:
	st.local.u8 	[%rd3+21], %rs431;
	and.b16  	%rs275, %rs432, 255;
	setp.eq.s16 	%p90, %rs275, 45;
	@%p90 bra 	$L__BB0_116;
	ld.global.u8 	%rs433, [%rd10+23];
	bra.uni 	$L__BB0_119;
$L__BB0_116:
	ld.global.u8 	%rs433, [%rd10+23];
	setp.ne.s16 	%p91, %rs433, 52;
	@%p91 bra 	$L__BB0_119;
	ld.global.u8 	%rs277, [%rd10+24];
	setp.ne.s16 	%p92, %rs277, 48;
	mov.b16 	%rs433, 52;
	@%p92 bra 	$L__BB0_119;
	ld.global.u8 	%rs279, [%rd10+25];
	setp.eq.s16 	%p93, %rs279, 52;
	mov.b64 	%rd197, 22;
	@%p93 bra 	$L__BB0_10;
$L__BB0_119:
	st.local.u8 	[%rd3+22], %rs432;
	and.b16  	%rs280, %rs433, 255;
	setp.eq.s16 	%p94, %rs280, 45;
	@%p94 bra 	$L__BB0_121;
	ld.global.u8 	%rs434, [%rd10+24];
	bra.uni 	$L__BB0_124;
$L__BB0_121:
	ld.global.u8 	%rs434, [%rd10+24];
	setp.ne.s16 	%p95, %rs434, 52;
	@%p95 bra 	$L__BB0_124;
	ld.global.u8 	%rs282, [%rd10+25];
	setp.ne.s16 	%p96, %rs282, 48;
	mov.b16 	%rs434, 52;
	@%p96 bra 	$L__BB0_124;
	ld.global.u8 	%rs284, [%rd10+26];
	setp.eq.s16 	%p97, %rs284, 52;
	mov.b64 	%rd197, 23;
	@%p97 bra 	$L__BB0_10;
$L__BB0_124:
	st.local.u8 	[%rd3+23], %rs433;
	and.b16  	%rs285, %rs434, 255;
	setp.eq.s16 	%p98, %rs285, 45;
	@%p98 bra 	$L__BB0_126;
	ld.global.u8 	%rs435, [%rd10+25];
	bra.uni 	$L__BB0_129;
$L__BB0_126:
	ld.global.u8 	%rs435, [%rd10+25];
	setp.ne.s16 	%p99, %rs435, 52;
	@%p99 bra 	$L__BB0_129;
	ld.global.u8 	%rs287, [%rd10+26];
	setp.ne.s16 	%p100, %rs287, 48;
	mov.b16 	%rs435, 52;
	@%p100 bra 	$L__BB0_129;
	ld.global.u8 	%rs289, [%rd10+27];
	setp.eq.s16 	%p101, %rs289, 52;
	mov.b64 	%rd197, 24;
	@%p101 bra 	$L__BB0_10;
$L__BB0_129:
	st.local.u8 	[%rd3+24], %rs434;
	and.b16  	%rs290, %rs435, 255;
	setp.eq.s16 	%p102, %rs290, 45;
	@%p102 bra 	$L__BB0_131;
	ld.global.u8 	%rs436, [%rd10+26];
	bra.uni 	$L__BB0_134;
$L__BB0_131:
	ld.global.u8 	%rs436, [%rd10+26];
	setp.ne.s16 	%p103, %rs436, 52;
	@%p103 bra 	$L__BB0_134;
	ld.global.u8 	%rs292, [%rd10+27];
	setp.ne.s16 	%p104, %rs292, 48;
	mov.b16 	%rs436, 52;
	@%p104 bra 	$L__BB0_134;
	ld.global.u8 	%rs294, [%rd10+28];
	setp.eq.s16 	%p105, %rs294, 52;
	mov.b64 	%rd197, 25;
	@%p105 bra 	$L__BB0_10;
$L__BB0_134:
	st.local.u8 	[%rd3+25], %rs435;
	and.b16  	%rs295, %rs436, 255;
	setp.eq.s16 	%p106, %rs295, 45;
	@%p106 bra 	$L__BB0_136;
	ld.global.u8 	%rs437, [%rd10+27];
	bra.uni 	$L__BB0_139;
$L__BB0_136:
	ld.global.u8 	%rs437, [%rd10+27];
	setp.ne.s16 	%p107, %rs437, 52;
	@%p107 bra 	$L__BB0_139;
	ld.global.u8 	%rs297, [%rd10+28];
	setp.ne.s16 	%p108, %rs297, 48;
	mov.b16 	%rs437, 52;
	@%p108 bra 	$L__BB0_139;
	ld.global.u8 	%rs299, [%rd10+29];
	setp.eq.s16 	%p109, %rs299, 52;
	mov.b64 	%rd197, 26;
	@%p109 bra 	$L__BB0_10;
$L__BB0_139:
	st.local.u8 	[%rd3+26], %rs436;
	and.b16  	%rs300, %rs437, 255;
	setp.eq.s16 	%p110, %rs300, 45;
	@%p110 bra 	$L__BB0_141;
	ld.global.u8 	%rs438, [%rd10+28];
	bra.uni 	$L__BB0_144;
$L__BB0_141:
	ld.global.u8 	%rs438, [%rd10+28];
	setp.ne.s16 	%p111, %rs438, 52;
	@%p111 bra 	$L__BB0_144;
	ld.global.u8 	%rs302, [%rd10+29];
	setp.ne.s16 	%p112, %rs302, 48;
	mov.b16 	%rs438, 52;
	@%p112 bra 	$L__BB0_144;
	ld.global.u8 	%rs304, [%rd10+30];
	setp.eq.s16 	%p113, %rs304, 52;
	mov.b64 	%rd197, 27;
	@%p113 bra 	$L__BB0_10;
$L__BB0_144:
	st.local.u8 	[%rd3+27], %rs437;
	and.b16  	%rs305, %rs438, 255;
	setp.eq.s16 	%p114, %rs305, 45;
	@%p114 bra 	$L__BB0_146;
	ld.global.u8 	%rs439, [%rd10+29];
	bra.uni 	$L__BB0_149;
$L__BB0_146:
	ld.global.u8 	%rs439, [%rd10+29];
	setp.ne.s16 	%p115, %rs439, 52;
	@%p115 bra 	$L__BB0_149;
	ld.global.u8 	%rs307, [%rd10+30];
	setp.ne.s16 	%p116, %rs307, 48;
	mov.b16 	%rs439, 52;
	@%p116 bra 	$L__BB0_149;
	ld.global.u8 	%rs309, [%rd10+31];
	setp.eq.s16 	%p117, %rs309, 52;
	mov.b64 	%rd197, 28;
	@%p117 bra 	$L__BB0_10;
$L__BB0_149:
	st.local.u8 	[%rd3+28], %rs438;
	and.b16  	%rs310, %rs439, 255;
	setp.eq.s16 	%p118, %rs310, 45;
	@%p118 bra 	$L__BB0_151;
	ld.global.u8 	%rs440, [%rd10+30];
	bra.uni 	$L__BB0_154;
$L__BB0_151:
	ld.global.u8 	%rs440, [%rd10+30];
	setp.ne.s16 	%p119, %rs440, 52;
	@%p119 bra 	$L__BB0_154;
	ld.global.u8 	%rs312, [%rd10+31];
	setp.ne.s16 	%p120, %rs312, 48;
	mov.b16 	%rs440, 52;
	@%p120 bra 	$L__BB0_154;
	ld.global.u8 	%rs314, [%rd10+32];
	setp.eq.s16 	%p121, %rs314, 52;
	mov.b64 	%rd197, 29;
	@%p121 bra 	$L__BB0_10;
$L__BB0_154:
	st.local.u8 	[%rd3+29], %rs439;
	and.b16  	%rs315, %rs440, 255;
	setp.eq.s16 	%p122, %rs315, 45;
	@%p122 bra 	$L__BB0_156;
	ld.global.u8 	%rs441, [%rd10+31];
	bra.uni 	$L__BB0_159;
$L__BB0_156:
	ld.global.u8 	%rs441, [%rd10+31];
	setp.ne.s16 	%p123, %rs441, 52;
	@%p123 bra 	$L__BB0_159;
	ld.global.u8 	%rs317, [%rd10+32];
	setp.ne.s16 	%p124, %rs317, 48;
	mov.b16 	%rs441, 52;
	@%p124 bra 	$L__BB0_159;
	ld.global.u8 	%rs319, [%rd10+33];
	setp.eq.s16 	%p125, %rs319, 52;
	mov.b64 	%rd197, 30;
	@%p125 bra 	$L__BB0_10;
$L__BB0_159:
	st.local.u8 	[%rd3+30], %rs440;
	and.b16  	%rs320, %rs441, 255;
	setp.eq.s16 	%p126, %rs320, 45;
	@%p126 bra 	$L__BB0_161;
	ld.global.u8 	%rs442, [%rd10+32];
	bra.uni 	$L__BB0_164;
$L__BB0_161:
	ld.global.u8 	%rs442, [%rd10+32];
	setp.ne.s16 	%p127, %rs442, 52;
	@%p127 bra 	$L__BB0_164;
	ld.global.u8 	%rs322, [%rd10+33];
	setp.ne.s16 	%p128, %rs322, 48;
	mov.b16 	%rs442, 52;
	@%p128 bra 	$L__BB0_164;
	ld.global.u8 	%rs324, [%rd10+34];
	setp.eq.s16 	%p129, %rs324, 52;
	mov.b64 	%rd197, 31;
	@%p129 bra 	$L__BB0_10;
$L__BB0_164:
	st.local.u8 	[%rd3+31], %rs441;
	and.b16  	%rs325, %rs442, 255;
	setp.eq.s16 	%p130, %rs325, 45;
	@%p130 bra 	$L__BB0_166;
	ld.global.u8 	%rs443, [%rd10+33];
	bra.uni 	$L__BB0_169;
$L__BB0_166:
	ld.global.u8 	%rs443, [%rd10+33];
	setp.ne.s16 	%p131, %rs443, 52;
	@%p131 bra 	$L__BB0_169;
	ld.global.u8 	%rs327, [%rd10+34];
	setp.ne.s16 	%p132, %rs327, 48;
	mov.b16 	%rs443, 52;
	@%p132 bra 	$L__BB0_169;
	ld.global.u8 	%rs329, [%rd10+35];
	setp.eq.s16 	%p133, %rs329, 52;
	mov.b64 	%rd197, 32;
	@%p133 bra 	$L__BB0_10;
$L__BB0_169:
	st.local.u8 	[%rd3+32], %rs442;
	and.b16  	%rs330, %rs443, 255;
	setp.eq.s16 	%p134, %rs330, 45;
	@%p134 bra 	$L__BB0_171;
	ld.global.u8 	%rs444, [%rd10+34];
	bra.uni 	$L__BB0_174;
$L__BB0_171:
	ld.global.u8 	%rs444, [%rd10+34];
	setp.ne.s16 	%p135, %rs444, 52;
	@%p135 bra 	$L__BB0_174;
	ld.global.u8 	%rs332, [%rd10+35];
	setp.ne.s16 	%p136, %rs332, 48;
	mov.b16 	%rs444, 52;
	@%p136 bra 	$L__BB0_174;
	ld.global.u8 	%rs334, [%rd10+36];
	setp.eq.s16 	%p137, %rs334, 52;
	mov.b64 	%rd197, 33;
	@%p137 bra 	$L__BB0_10;
$L__BB0_174:
	st.local.u8 	[%rd3+33], %rs443;
	and.b16  	%rs335, %rs444, 255;
	setp.eq.s16 	%p138, %rs335, 45;
	@%p138 bra 	$L__BB0_176;
	ld.global.u8 	%rs445, [%rd10+35];
	bra.uni 	$L__BB0_179;
$L__BB0_176:
	ld.global.u8 	%rs445, [%rd10+35];
	setp.ne.s16 	%p139, %rs445, 52;
	@%p139 bra 	$L__BB0_179;
	ld.global.u8 	%rs337, [%rd10+36];
	setp.ne.s16 	%p140, %rs337, 48;
	mov.b16 	%rs445, 52;
	@%p140 bra 	$L__BB0_179;
	ld.global.u8 	%rs339, [%rd10+37];
	setp.eq.s16 	%p141, %rs339, 52;
	mov.b64 	%rd197, 34;
	@%p141 bra 	$L__BB0_10;
$L__BB0_179:
	st.local.u8 	[%rd3+34], %rs444;
	and.b16  	%rs340, %rs445, 255;
	setp.eq.s16 	%p142, %rs340, 45;
	@%p142 bra 	$L__BB0_181;
	ld.global.u8 	%rs446, [%rd10+36];
	bra.uni 	$L__BB0_184;
$L__BB0_181:
	ld.global.u8 	%rs446, [%rd10+36];
	setp.ne.s16 	%p143, %rs446, 52;
	@%p143 bra 	$L__BB0_184;
	ld.global.u8 	%rs342, [%rd10+37];
	setp.ne.s16 	%p144, %rs342, 48;
	mov.b16 	%rs446, 52;
	@%p144 bra 	$L__BB0_184;
	ld.global.u8 	%rs344, [%rd10+38];
	setp.eq.s16 	%p145, %rs344, 52;
	mov.b64 	%rd197, 35;
	@%p145 bra 	$L__BB0_10;
$L__BB0_184:
	st.local.u8 	[%rd3+35], %rs445;
	and.b16  	%rs345, %rs446, 255;
	setp.eq.s16 	%p146, %rs345, 45;
	@%p146 bra 	$L__BB0_186;
	ld.global.u8 	%rs447, [%rd10+37];
	bra.uni 	$L__BB0_189;
$L__BB0_186:
	ld.global.u8 	%rs447, [%rd10+37];
	setp.ne.s16 	%p147, %rs447, 52;
	@%p147 bra 	$L__BB0_189;
	ld.global.u8 	%rs347, [%rd10+38];
	setp.ne.s16 	%p148, %rs347, 48;
	mov.b16 	%rs447, 52;
	@%p148 bra 	$L__BB0_189;
	ld.global.u8 	%rs349, [%rd10+39];
	setp.eq.s16 	%p149, %rs349, 52;
	mov.b64 	%rd197, 36;
	@%p149 bra 	$L__BB0_10;
$L__BB0_189:
	st.local.u8 	[%rd3+36], %rs446;
	and.b16  	%rs350, %rs447, 255;
	setp.eq.s16 	%p150, %rs350, 45;
	@%p150 bra 	$L__BB0_191;
	ld.global.u8 	%rs448, [%rd10+38];
	bra.uni 	$L__BB0_194;
$L__BB0_191:
	ld.global.u8 	%rs448, [%rd10+38];
	setp.ne.s16 	%p151, %rs448, 52;
	@%p151 bra 	$L__BB0_194;
	ld.global.u8 	%rs352, [%rd10+39];
	setp.ne.s16 	%p152, %rs352, 48;
	mov.b16 	%rs448, 52;
	@%p152 bra 	$L__BB0_194;
	ld.global.u8 	%rs354, [%rd10+40];
	setp.eq.s16 	%p153, %rs354, 52;
	mov.b64 	%rd197, 37;
	@%p153 bra 	$L__BB0_10;
$L__BB0_194:
	st.local.u8 	[%rd3+37], %rs447;
	and.b16  	%rs355, %rs448, 255;
	setp.eq.s16 	%p154, %rs355, 45;
	@%p154 bra 	$L__BB0_196;
	ld.global.u8 	%rs449, [%rd10+39];
	bra.uni 	$L__BB0_199;
$L__BB0_196:
	ld.global.u8 	%rs449, [%rd10+39];
	setp.ne.s16 	%p155, %rs449, 52;
	@%p155 bra 	$L__BB0_199;
	ld.global.u8 	%rs357, [%rd10+40];
	setp.ne.s16 	%p156, %rs357, 48;
	mov.b16 	%rs449, 52;
	@%p156 bra 	$L__BB0_199;
	ld.global.u8 	%rs359, [%rd10+41];
	setp.eq.s16 	%p157, %rs359, 52;
	mov.b64 	%rd197, 38;
	@%p157 bra 	$L__BB0_10;
$L__BB0_199:
	st.local.u8 	[%rd3+38], %rs448;
	and.b16  	%rs360, %rs449, 255;
	setp.eq.s16 	%p158, %rs360, 45;
	@%p158 bra 	$L__BB0_201;
	ld.global.u8 	%rs450, [%rd10+40];
	bra.uni 	$L__BB0_204;
$L__BB0_201:
	ld.global.u8 	%rs450, [%rd10+40];
	setp.ne.s16 	%p159, %rs450, 52;
	@%p159 bra 	$L__BB0_204;
	ld.global.u8 	%rs362, [%rd10+41];
	setp.ne.s16 	%p160, %rs362, 48;
	mov.b16 	%rs450, 52;
	@%p160 bra 	$L__BB0_204;
	ld.global.u8 	%rs364, [%rd10+42];
	setp.eq.s16 	%p161, %rs364, 52;
	mov.b64 	%rd197, 39;
	@%p161 bra 	$L__BB0_10;
$L__BB0_204:
	st.local.u8 	[%rd3+39], %rs449;
	and.b16  	%rs365, %rs450, 255;
	setp.eq.s16 	%p162, %rs365, 45;
	@%p162 bra 	$L__BB0_206;
	ld.global.u8 	%rs451, [%rd10+41];
	bra.uni 	$L__BB0_209;
$L__BB0_206:
	ld.global.u8 	%rs451, [%rd10+41];
	setp.ne.s16 	%p163, %rs451, 52;
	@%p163 bra 	$L__BB0_209;
	ld.global.u8 	%rs367, [%rd10+42];
	setp.ne.s16 	%p164, %rs367, 48;
	mov.b16 	%rs451, 52;
	@%p164 bra 	$L__BB0_209;
	ld.global.u8 	%rs369, [%rd10+43];
	setp.eq.s16 	%p165, %rs369, 52;
	mov.b64 	%rd197, 40;
	@%p165 bra 	$L__BB0_10;
$L__BB0_209:
	st.local.u8 	[%rd3+40], %rs450;
	and.b16  	%rs370, %rs451, 255;
	setp.eq.s16 	%p166, %rs370, 45;
	@%p166 bra 	$L__BB0_211;
	ld.global.u8 	%rs452, [%rd10+42];
	bra.uni 	$L__BB0_214;
$L__BB0_211:
	ld.global.u8 	%rs452, [%rd10+42];
	setp.ne.s16 	%p167, %rs452, 52;
	@%p167 bra 	$L__BB0_214;
	ld.global.u8 	%rs372, [%rd10+43];
	setp.ne.s16 	%p168, %rs372, 48;
	mov.b16 	%rs452, 52;
	@%p168 bra 	$L__BB0_214;
	ld.global.u8 	%rs374, [%rd10+44];
	setp.eq.s16 	%p169, %rs374, 52;
	mov.b64 	%rd197, 41;
	@%p169 bra 	$L__BB0_10;
$L__BB0_214:
	st.local.u8 	[%rd3+41], %rs451;
	and.b16  	%rs375, %rs452, 255;
	setp.eq.s16 	%p170, %rs375, 45;
	@%p170 bra 	$L__BB0_216;
	ld.global.u8 	%rs453, [%rd10+43];
	bra.uni 	$L__BB0_219;
$L__BB0_216:
	ld.global.u8 	%rs453, [%rd10+43];
	setp.ne.s16 	%p171, %rs453, 52;
	@%p171 bra 	$L__BB0_219;
	ld.global.u8 	%rs377, [%rd10+44];
	setp.ne.s16 	%p172, %rs377, 48;
	mov.b16 	%rs453, 52;
	@%p172 bra 	$L__BB0_219;
	ld.global.u8 	%rs379, [%rd10+45];
	setp.eq.s16 	%p173, %rs379, 52;
	mov.b64 	%rd197, 42;
	@%p173 bra 	$L__BB0_10;
$L__BB0_219:
	st.local.u8 	[%rd3+42], %rs452;
	and.b16  	%rs380, %rs453, 255;
	setp.ne.s16 	%p174, %rs380, 45;
	@%p174 bra 	$L__BB0_223;
	ld.global.u8 	%rs381, [%rd10+44];
	setp.ne.s16 	%p175, %rs381, 52;
	@%p175 bra 	$L__BB0_223;
	ld.global.u8 	%rs382, [%rd10+45];
	setp.ne.s16 	%p176, %rs382, 48;
	@%p176 bra 	$L__BB0_223;
	ld.global.u8 	%rs383, [%rd10+46];
	setp.eq.s16 	%p177, %rs383, 52;
	mov.b64 	%rd197, 43;
	@%p177 bra 	$L__BB0_10;
$L__BB0_223:
	st.local.u8 	[%rd3+43], %rs453;
	bra.uni 	$L__BB0_236;
$L__BB0_224:
	add.s32 	%r7, %r7, 1;
	setp.eq.s32 	%p186, %r7, 2383;
	@%p186 bra 	$L__BB0_236;
$L__BB0_225:
	setp.eq.s16 	%p178, %rs4, 0;
	mul.wide.u32 	%rd119, %r7, 48;
	add.s64 	%rd12, %rd6, %rd119;
	ld.local.u8 	%rs132, [%rd12];
	setp.eq.s16 	%p179, %rs132, 0;
	xor.pred  	%p180, %p178, %p179;
	@%p180 bra 	$L__BB0_231;
	@%p179 bra 	$L__BB0_307;
	mul.wide.u32 	%rd120, %r7, 48;
	add.s64 	%rd121, %rd6, %rd120;
	add.s64 	%rd199, %rd121, 1;
	mov.u64 	%rd198, %rd3;
	mov.u16 	%rs454, %rs132;
	bra.uni 	$L__BB0_229;
$L__BB0_228:
	ld.local.u8 	%rs454, [%rd199];
	setp.eq.s16 	%p184, %rs454, 0;
	add.s64 	%rd199, %rd199, 1;
	add.s64 	%rd198, %rd198, 1;
	@%p184 bra 	$L__BB0_307;
$L__BB0_229:
	ld.local.u8 	%rs135, [%rd198];
	setp.eq.s16 	%p182, %rs135, 0;
	@%p182 bra 	$L__BB0_307;
	setp.eq.s16 	%p183, %rs454, %rs135;
	@%p183 bra 	$L__BB0_228;
$L__BB0_231:
	setp.ne.s16 	%p185, %rs132, 0;
	@%p185 bra 	$L__BB0_224;
	ld.local.u8 	%rs455, [%rd3];
	setp.eq.s16 	%p187, %rs455, 0;
	mov.b64 	%rd201, 0;
	@%p187 bra 	$L__BB0_235;
	mov.b64 	%rd200, 0;
$L__BB0_234:
	add.s64 	%rd124, %rd12, %rd200;
	st.local.u8 	[%rd124], %rs455;
	add.s64 	%rd201, %rd200, 1;
	add.s64 	%rd125, %rd3, %rd200;
	ld.local.u8 	%rs455, [%rd125+1];
	setp.ne.s16 	%p188, %rs455, 0;
	mov.u64 	%rd200, %rd201;
	@%p188 bra 	$L__BB0_234;
$L__BB0_235:
	add.s64 	%rd126, %rd12, %rd201;
	mov.b16 	%rs387, 0;
	st.local.u8 	[%rd126], %rs387;
	mov.b32 	%r65, 1;
	st.local.u32 	[%rd12+44], %r65;
	add.s32 	%r108, %r108, 1;
$L__BB0_236:
	add.s32 	%r107, %r107, 1;
	setp.ne.s32 	%p189, %r107, 2383;
	@%p189 bra 	$L__BB0_3;
	bar.sync 	0;
	setp.lt.s32 	%p190, %r108, 1;
	@%p190 bra 	$L__BB0_256;
	mov.b32 	%r111, 0;
	add.s64 	%rd25, %rd3, 1;
$L__BB0_239:
	mul.wide.u32 	%rd128, %r111, 48;
	add.s64 	%rd21, %rd6, %rd128;
	ld.local.u32 	%r115, [%rd21+44];
	ld.local.u8 	%rs456, [%rd21];
	setp.eq.s16 	%p191, %rs456, 0;
	mov.b64 	%rd203, 0;
	mov.b32 	%r112, 1;
	@%p191 bra 	$L__BB0_243;
	mov.b64 	%rd203, 0;
$L__BB0_241:
	mov.u64 	%rd22, %rd203;
	add.s64 	%rd130, %rd7, %rd22;
	st.local.u8 	[%rd130], %rs456;
	add.s64 	%rd203, %rd22, 1;
	add.s64 	%rd131, %rd21, %rd22;
	ld.local.u8 	%rs456, [%rd131+1];
	setp.ne.s16 	%p192, %rs456, 0;
	@%p192 bra 	$L__BB0_241;
	cvt.u32.u64 	%r68, %rd22;
	add.s32 	%r112, %r68, 2;
$L__BB0_243:
	add.s64 	%rd132, %rd7, %rd203;
	mov.b16 	%rs388, 35;
	st.local.u8 	[%rd132], %rs388;
	mov.b16 	%rs389, 48;
	st.local.u8 	[%rd5], %rs389;
	mov.b16 	%rs390, 49;
	st.local.u8 	[%rd5+1], %rs390;
	mov.b16 	%rs391, 50;
	st.local.u8 	[%rd5+2], %rs391;
	mov.b16 	%rs392, 51;
	st.local.u8 	[%rd5+3], %rs392;
	mov.b16 	%rs393, 52;
	st.local.u8 	[%rd5+4], %rs393;
	mov.b16 	%rs394, 53;
	st.local.u8 	[%rd5+5], %rs394;
	mov.b16 	%rs395, 54;
	st.local.u8 	[%rd5+6], %rs395;
	mov.b16 	%rs396, 55;
	st.local.u8 	[%rd5+7], %rs396;
	mov.b16 	%rs397, 56;
	st.local.u8 	[%rd5+8], %rs397;
	mov.b16 	%rs398, 57;
	st.local.u8 	[%rd5+9], %rs398;
	setp.gt.s32 	%p193, %r115, -1;
	mov.u64 	%rd205, %rd3;
	@%p193 bra 	$L__BB0_245;
	mov.b16 	%rs399, 45;
	st.local.u8 	[%rd3], %rs399;
	neg.s32 	%r115, %r115;
	mov.u64 	%rd205, %rd25;
$L__BB0_245:
	mov.u32 	%r114, %r115;
$L__BB0_246:
	add.s64 	%rd205, %rd205, 1;
	mul.hi.u32 	%r69, %r114, -858993459;
	shr.u32 	%r18, %r69, 3;
	setp.gt.u32 	%p194, %r114, 9;
	mov.u32 	%r114, %r18;
	@%p194 bra 	$L__BB0_246;
	mov.b16 	%rs400, 0;
	st.local.u8 	[%rd205], %rs400;
$L__BB0_248:
	mul.hi.u32 	%r70, %r115, -858993459;
	shr.u32 	%r20, %r70, 3;
	mul.lo.s32 	%r71, %r20, 10;
	sub.s32 	%r72, %r115, %r71;
	cvt.u64.u32 	%rd133, %r72;
	add.s64 	%rd134, %rd5, %rd133;
	ld.local.u8 	%rs401, [%rd134];
	add.s64 	%rd30, %rd205, -1;
	st.local.u8 	[%rd205+-1], %rs401;
	setp.gt.u32 	%p195, %r115, 9;
	mov.u64 	%rd205, %rd30;
	mov.u32 	%r115, %r20;
	@%p195 bra 	$L__BB0_248;
	ld.local.u8 	%rs457, [%rd3];
	setp.eq.s16 	%p196, %rs457, 0;
	mov.b32 	%r117, 0;
	@%p196 bra 	$L__BB0_252;
	mov.b32 	%r116, 0;
$L__BB0_251:
	add.s32 	%r75, %r116, %r112;
	cvt.u64.u32 	%rd135, %r75;
	add.s64 	%rd136, %rd7, %rd135;
	st.local.u8 	[%rd136], %rs457;
	add.s32 	%r117, %r116, 1;
	cvt.u64.u32 	%rd137, %r116;
	add.s64 	%rd138, %rd3, %rd137;
	ld.local.u8 	%rs457, [%rd138+1];
	setp.ne.s16 	%p197, %rs457, 0;
	mov.u32 	%r116, %r117;
	@%p197 bra 	$L__BB0_251;
$L__BB0_252:
	add.s32 	%r76, %r117, %r112;
	cvt.u64.u32 	%rd140, %r76;
	add.s64 	%rd141, %rd7, %rd140;
	mov.b16 	%rs402, 0;
	st.local.u8 	[%rd141], %rs402;
	mul.lo.s32 	%r77, %r111, 44;
	cvt.u64.u32 	%rd142, %r77;
	add.s64 	%rd31, %rd8, %rd142;
	ld.local.u8 	%rs458, [%rd7];
	setp.eq.s16 	%p198, %rs458, 0;
	mov.b64 	%rd208, 0;
	@%p198 bra 	$L__BB0_255;
	mov.b64 	%rd207, 0;
$L__BB0_254:
	add.s64 	%rd144, %rd31, %rd207;
	st.global.u8 	[%rd144], %rs458;
	add.s64 	%rd208, %rd207, 1;
	add.s64 	%rd145, %rd7, %rd207;
	ld.local.u8 	%rs458, [%rd145+1];
	setp.ne.s16 	%p199, %rs458, 0;
	mov.u64 	%rd207, %rd208;
	@%p199 bra 	$L__BB0_254;
$L__BB0_255:
	add.s64 	%rd146, %rd31, %rd208;
	mov.b16 	%rs403, 0;
	st.global.u8 	[%rd146], %rs403;
	add.s32 	%r111, %r111, 1;
	setp.ne.s32 	%p200, %r111, %r108;
	@%p200 bra 	$L__BB0_239;
$L__BB0_256:
	bar.sync 	0;
	setp.ne.s32 	%p201, %r2, 0;
	@%p201 bra 	$L__BB0_306;
	mov.b64 	%rd209, 0;
	{ // callseq 1, 0
	.param .b64 param0;
	st.param.b64 	[param0], 54789936;
	.param .b64 retval0;
	call.uni (retval0), 
	malloc, 
	(
	param0
	);
	ld.param.b64 	%rd148, [retval0];
	} // callseq 1
$L__BB0_258:
	add.s64 	%rd149, %rd148, %rd209;
	mov.b16 	%rs404, 0;
	st.u8 	[%rd149], %rs404;
	add.s64 	%rd37, %rd209, 1;
	setp.lt.u64 	%p202, %rd209, 54789935;
	mov.u64 	%rd209, %rd37;
	@%p202 bra 	$L__BB0_258;
	add.u64 	%rd150, %SP, 0;
	add.u64 	%rd151, %SPL, 0;
	st.local.u32 	[%rd151], %r1;
	st.local.u64 	[%rd151+8], %rd148;
	mov.b32 	%r79, 54789936;
	st.local.u32 	[%rd151+16], %r79;
	mov.u64 	%rd152, $str;
	cvta.global.u64 	%rd153, %rd152;
	{ // callseq 2, 0
	.param .b64 param0;
	st.param.b64 	[param0], %rd153;
	.param .b64 param1;
	st.param.b64 	[param1], %rd150;
	.param .b32 retval0;
	call.uni (retval0), 
	vprintf, 
	(
	param0, 
	param1
	);
	ld.param.b32 	%r80, [retval0];
	} // callseq 2
	mov.b32 	%r118, 0;
	mov.u32 	%r121, %r118;
$L__BB0_260:
	mul.lo.s32 	%r27, %r118, 104852;
	mov.b32 	%r120, 0;
$L__BB0_261:
	mad.lo.s32 	%r83, %r120, 44, %r27;
	cvt.u64.u32 	%rd154, %r83;
	add.s64 	%rd38, %rd1, %rd154;
	ld.global.u8 	%rs459, [%rd38];
	setp.eq.s16 	%p203, %rs459, 0;
	@%p203 bra 	$L__BB0_285;
	mov.b64 	%rd210, 0;
$L__BB0_263:
	setp.eq.s16 	%p204, %rs459, 35;
	@%p204 bra 	$L__BB0_308;
	add.s64 	%rd156, %rd3, %rd210;
	st.local.u8 	[%rd156], %rs459;
	add.s64 	%rd40, %rd210, 1;
	add.s64 	%rd157, %rd38, %rd210;
	ld.global.u8 	%rs459, [%rd157+1];
	setp.eq.s16 	%p205, %rs459, 0;
	mov.u64 	%rd210, %rd40;
	@%p205 bra 	$L__BB0_265;
	bra.uni 	$L__BB0_263;
$L__BB0_265:
	add.s64 	%rd212, %rd38, %rd40;
	mov.u64 	%rd210, %rd40;
$L__BB0_266:
	add.s64 	%rd158, %rd3, %rd210;
	mov.b16 	%rs406, 0;
	st.local.u8 	[%rd158], %rs406;
	ld.global.u8 	%rs460, [%rd212+1];
	setp.eq.s16 	%p206, %rs460, 0;
	mov.b32 	%r124, 0;
	@%p206 bra 	$L__BB0_269;
	mov.b32 	%r122, 0;
	mov.u32 	%r124, %r122;
$L__BB0_268:
	cvt.u32.u16 	%r86, %rs460;
	cvt.s32.s8 	%r87, %r86;
	mad.lo.s32 	%r88, %r124, 10, %r87;
	add.s32 	%r124, %r88, -48;
	add.s32 	%r33, %r122, 1;
	cvt.u64.u32 	%rd159, %r122;
	add.s64 	%rd160, %rd212, %rd159;
	ld.global.u8 	%rs460, [%rd160+2];
	setp.ne.s16 	%p207, %rs460, 0;
	mov.u32 	%r122, %r33;
	@%p207 bra 	$L__BB0_268;
$L__BB0_269:
	st.local.u32 	[%rd4+44], %r124;
	ld.local.u8 	%rs461, [%rd3];
	setp.eq.s16 	%p208, %rs461, 0;
	mov.b64 	%rd214, 0;
	@%p208 bra 	$L__BB0_272;
	mov.b64 	%rd213, 0;
$L__BB0_271:
	add.s64 	%rd163, %rd4, %rd213;
	st.local.u8 	[%rd163], %rs461;
	add.s64 	%rd214, %rd213, 1;
	add.s64 	%rd164, %rd3, %rd213;
	ld.local.u8 	%rs461, [%rd164+1];
	setp.ne.s16 	%p209, %rs461, 0;
	mov.u64 	%rd213, %rd214;
	@%p209 bra 	$L__BB0_271;
$L__BB0_272:
	add.s64 	%rd165, %rd4, %rd214;
	mov.b16 	%rs407, 0;
	st.local.u8 	[%rd165], %rs407;
	ld.local.u8 	%rs157, [%rd4];
	mov.b32 	%r36, 0;
	bra.uni 	$L__BB0_274;
$L__BB0_273:
	add.s32 	%r36, %r36, 1;
	setp.eq.s32 	%p218, %r36, 2383;
	@%p218 bra 	$L__BB0_285;
$L__BB0_274:
	setp.eq.s16 	%p210, %rs157, 0;
	mul.wide.u32 	%rd166, %r36, 48;
	add.s64 	%rd48, %rd148, %rd166;
	ld.u8 	%rs158, [%rd48];
	setp.eq.s16 	%p211, %rs158, 0;
	xor.pred  	%p212, %p210, %p211;
	@%p212 bra 	$L__BB0_280;
	setp.eq.s16 	%p213, %rs158, 0;
	@%p213 bra 	$L__BB0_309;
	mov.b64 	%rd215, 0;
	mov.u16 	%rs462, %rs158;
	bra.uni 	$L__BB0_278;
$L__BB0_277:
	add.s64 	%rd49, %rd215, 1;
	add.s64 	%rd169, %rd48, %rd215;
	ld.u8 	%rs462, [%rd169+1];
	setp.eq.s16 	%p216, %rs462, 0;
	mov.u64 	%rd215, %rd49;
	@%p216 bra 	$L__BB0_309;
$L__BB0_278:
	add.s64 	%rd168, %rd4, %rd215;
	ld.local.u8 	%rs161, [%rd168];
	setp.eq.s16 	%p214, %rs161, 0;
	@%p214 bra 	$L__BB0_309;
	setp.eq.s16 	%p215, %rs462, %rs161;
	@%p215 bra 	$L__BB0_277;
$L__BB0_280:
	setp.ne.s16 	%p217, %rs158, 0;
	@%p217 bra 	$L__BB0_273;
	ld.local.u8 	%rs463, [%rd4];
	setp.eq.s16 	%p219, %rs463, 0;
	mov.b64 	%rd217, 0;
	@%p219 bra 	$L__BB0_284;
	mov.b64 	%rd216, 0;
$L__BB0_283:
	add.s64 	%rd172, %rd48, %rd216;
	st.u8 	[%rd172], %rs463;
	add.s64 	%rd217, %rd216, 1;
	add.s64 	%rd173, %rd4, %rd216;
	ld.local.u8 	%rs463, [%rd173+1];
	setp.ne.s16 	%p220, %rs463, 0;
	mov.u64 	%rd216, %rd217;
	@%p220 bra 	$L__BB0_283;
$L__BB0_284:
	add.s64 	%rd174, %rd48, %rd217;
	mov.b16 	%rs410, 0;
	st.u8 	[%rd174], %rs410;
	ld.local.u32 	%r93, [%rd4+44];
	st.u32 	[%rd48+44], %r93;
	add.s32 	%r121, %r121, 1;
$L__BB0_285:
	add.s32 	%r120, %r120, 1;
	setp.ne.s32 	%p221, %r120, 2383;
	@%p221 bra 	$L__BB0_261;
	add.s32 	%r118, %r118, 1;
	setp.ne.s32 	%p222, %r118, 479;
	@%p222 bra 	$L__BB0_260;
	st.local.v2.u32 	[%rd2], {%r1, %r121};
	mov.u64 	%rd175, $str$1;
	cvta.global.u64 	%rd176, %rd175;
	add.u64 	%rd177, %SP, 24;
	{ // callseq 3, 0
	.param .b64 param0;
	st.param.b64 	[param0], %rd176;
	.param .b64 param1;
	st.param.b64 	[param1], %rd177;
	.param .b32 retval0;
	call.uni (retval0), 
	vprintf, 
	(
	param0, 
	param1
	);
	ld.param.b32 	%r94, [retval0];
	} // callseq 3
	setp.lt.s32 	%p223, %r121, 1;
	@%p223 bra 	$L__BB0_304;
	and.b32  	%r41, %r121, 3;
	setp.lt.u32 	%p224, %r121, 4;
	mov.b32 	%r128, 0;
	@%p224 bra 	$L__BB0_299;
	and.b32  	%r128, %r121, 2147483644;
	neg.s32 	%r127, %r128;
	add.s64 	%rd218, %rd148, 96;
	mov.u64 	%rd179, $str$2;
$L__BB0_290:
	ld.u32 	%r45, [%rd218+-52];
	setp.lt.s32 	%p225, %r45, 501;
	@%p225 bra 	$L__BB0_292;
	add.s64 	%rd178, %rd218, -96;
	st.local.u32 	[%rd2], %r1;
	st.local.u64 	[%rd2+8], %rd178;
	st.local.u32 	[%rd2+16], %r45;
	cvta.global.u64 	%rd180, %rd179;
	{ // callseq 4, 0
	.param .b64 param0;
	st.param.b64 	[param0], %rd180;
	.param .b64 param1;
	st.param.b64 	[param1], %rd177;
	.param .b32 retval0;
	call.uni (retval0), 
	vprintf, 
	(
	param0, 
	param1
	);
	ld.param.b32 	%r97, [retval0];
	} // callseq 4
$L__BB0_292:
	ld.u32 	%r46, [%rd218+-4];
	setp.lt.s32 	%p226, %r46, 501;
	@%p226 bra 	$L__BB0_294;
	add.s64 	%rd182, %rd218, -48;
	st.local.u32 	[%rd2], %r1;
	st.local.u64 	[%rd2+8], %rd182;
	st.local.u32 	[%rd2+16], %r46;
	cvta.global.u64 	%rd184, %rd179;
	{ // callseq 5, 0
	.param .b64 param0;
	st.param.b64 	[param0], %rd184;
	.param .b64 param1;
	st.param.b64 	[param1], %rd177;
	.param .b32 retval0;
	call.uni (retval0), 
	vprintf, 
	(
	param0, 
	param1
	);
	ld.param.b32 	%r99, [retval0];
	} // callseq 5
$L__BB0_294:
	ld.u32 	%r47, [%rd218+44];
	setp.lt.s32 	%p227, %r47, 501;
	@%p227 bra 	$L__BB0_296;
	st.local.u32 	[%rd2], %r1;
	st.local.u64 	[%rd2+8], %rd218;
	st.local.u32 	[%rd2+16], %r47;
	cvta.global.u64 	%rd187, %rd179;
	{ // callseq 6, 0
	.param .b64 param0;
	st.param.b64 	[param0], %rd187;
	.param .b64 param1;
	st.param.b64 	[param1], %rd177;
	.param .b32 retval0;
	call.uni (retval0), 
	vprintf, 
	(
	param0, 
	param1
	);
	ld.param.b32 	%r101, [retval0];
	} // callseq 6
$L__BB0_296:
	ld.u32 	%r48, [%rd218+92];
	setp.lt.s32 	%p228, %r48, 501;
	@%p228 bra 	$L__BB0_298;
	add.s64 	%rd189, %rd218, 48;
	st.local.u32 	[%rd2], %r1;
	st.local.u64 	[%rd2+8], %rd189;
	st.local.u32 	[%rd2+16], %r48;
	cvta.global.u64 	%rd191, %rd179;
	{ // callseq 7, 0
	.param .b64 param0;
	st.param.b64 	[param0], %rd191;
	.param .b64 param1;
	st.param.b64 	[param1], %rd177;
	.param .b32 retval0;
	call.uni (retval0), 
	vprintf, 
	(
	param0, 
	param1
	);
	ld.param.b32 	%r103, [retval0];
	} // callseq 7
$L__BB0_298:
	add.s32 	%r127, %r127, 4;
	add.s64 	%rd218, %rd218, 192;
	setp.ne.s32 	%p229, %r127, 0;
	@%p229 bra 	$L__BB0_290;
$L__BB0_299:
	setp.eq.s32 	%p230, %r41, 0;
	@%p230 bra 	$L__BB0_304;
	mul.wide.u32 	%rd193, %r128, 48;
	add.s64 	%rd219, %rd148, %rd193;
	neg.s32 	%r129, %r41;
	mov.u64 	%rd194, $str$2;
$L__BB0_301:
	.pragma "nounroll";
	ld.u32 	%r53, [%rd219+44];
	setp.lt.s32 	%p231, %r53, 501;
	@%p231 bra 	$L__BB0_303;
	st.local.u32 	[%rd2], %r1;
	st.local.u64 	[%rd2+8], %rd219;
	st.local.u32 	[%rd2+16], %r53;
	cvta.global.u64 	%rd195, %rd194;
	{ // callseq 8, 0
	.param .b64 param0;
	st.param.b64 	[param0], %rd195;
	.param .b64 param1;
	st.param.b64 	[param1], %rd177;
	.param .b32 retval0;
	call.uni (retval0), 
	vprintf, 
	(
	param0, 
	param1
	);
	ld.param.b32 	%r105, [retval0];
	} // callseq 8
$L__BB0_303:
	add.s64 	%rd219, %rd219, 48;
	add.s32 	%r129, %r129, 1;
	setp.ne.s32 	%p232, %r129, 0;
	@%p232 bra 	$L__BB0_301;
$L__BB0_304:
	setp.eq.s64 	%p233, %rd148, 0;
	@%p233 bra 	$L__BB0_306;
	{ // callseq 9, 0
	.param .b64 param0;
	st.param.b64 	[param0], %rd148;
	call.uni 
	free, 
	(
	param0
	);
	} // callseq 9
$L__BB0_306:
	ret;
$L__BB0_307:
	ld.local.u32 	%r63, [%rd12+44];
	add.s32 	%r64, %r63, 1;
	st.local.u32 	[%rd12+44], %r64;
	bra.uni 	$L__BB0_236;
$L__BB0_308:
	add.s64 	%rd212, %rd38, %rd210;
	bra.uni 	$L__BB0_266;
$L__BB0_309:
	ld.local.u32 	%r90, [%rd4+44];
	ld.u32 	%r91, [%rd48+44];
	add.s32 	%r92, %r91, %r90;
	st.u32 	[%rd48+44], %r92;
	bra.uni 	$L__BB0_285;

}


// ===== COMPILED SASS (sm_100) =====

	.target	sm_100

	.elftype	@"ET_EXEC"


//--------------------- .note.nv.tkinfo           --------------------------
	.section	.note.nv.tkinfo,"",@"SHT_NOTE"
	.sectionflags	@"SHF_NOTE_NV_TKINFO"
	.tkinfo
        /*0018*/ 	.word	0x00000002
        /*0030*/ 	.string	""
        /*0030*/ 	.string	"ptxas"
        /*0030*/ 	.string	"Cuda compilation tools, release 13.0, V13.0.88"
        /*0030*/ 	.string	"Build cuda_13.0.r13.0/compiler.36424714_0"
        /*0030*/ 	.string	"-arch sm_100 -m 64 "



//--------------------- .note.nv.cuinfo           --------------------------
	.section	.note.nv.cuinfo,"",@"SHT_NOTE"
	.sectionflags	@"SHF_NOTE_NV_CUINFO"
        /*0018*/ 	.short	0x0002
        /*001a*/ 	.short	0x0064
        /*001c*/ 	.short	0x0082
	.zero		2


//--------------------- .nv.info                  --------------------------
	.section	.nv.info,"",@"SHT_CUDA_INFO"
	.align	4


	//----- nvinfo : EIATTR_REGCOUNT
	.align		4
        /*0000*/ 	.byte	0x04, 0x2f
        /*0002*/ 	.short	(.L_5 - .L_4)
	.align		4
.L_4:
        /*0004*/ 	.word	index@(check_log)
        /*0008*/ 	.word	0x0000001e


	//----- nvinfo : EIATTR_FRAME_SIZE
	.align		4
.L_5:
        /*000c*/ 	.byte	0x04, 0x11
        /*000e*/ 	.short	(.L_7 - .L_6)
	.align		4
.L_6:
        /*0010*/ 	.word	index@(check_log)
        /*0014*/ 	.word	0x0001c1a0


	//----- nvinfo : EIATTR_MIN_STACK_SIZE
	.align		4
.L_7:
        /*0018*/ 	.byte	0x04, 0x12
        /*001a*/ 	.short	(.L_9 - .L_8)
	.align		4
.L_8:
        /*001c*/ 	.word	index@(check_log)
        /*0020*/ 	.word	0x0001c1a0
.L_9:


//--------------------- .nv.compat                --------------------------
	.section	.nv.compat,"",@"SHT_CUDA_COMPAT_INFO"
	.align	4
        /*0000*/ 	.byte	0x02, 0x09, 0x00, 0x00, 0x02, 0x02, 0x01, 0x00, 0x02, 0x05, 0x05, 0x00, 0x03, 0x07, 0x01, 0x01
        /*0010*/ 	.byte	0x02, 0x03, 0x00, 0x00, 0x02, 0x06, 0x01, 0x00, 0x04, 0x0b, 0x08, 0x00, 0x09, 0x00, 0x00, 0x00
        /*0020*/ 	.byte	0x00, 0x00, 0x00, 0x00


//--------------------- .nv.info.check_log        --------------------------
	.section	.nv.info.check_log,"",@"SHT_CUDA_INFO"
	.sectionflags	@""
	.align	4


	//----- nvinfo : EIATTR_CUDA_API_VERSION
	.align		4
        /*0000*/ 	.byte	0x04, 0x37
        /*0002*/ 	.short	(.L_11 - .L_10)
.L_10:
        /*0004*/ 	.word	0x00000082


	//----- nvinfo : EIATTR_KPARAM_INFO
	.align		4
.L_11:
        /*0008*/ 	.byte	0x04, 0x17
        /*000a*/ 	.short	(.L_13 - .L_12)
.L_12:
        /*000c*/ 	.word	0x00000000
        /*0010*/ 	.short	0x0001
        /*0012*/ 	.short	0x0008
        /*0014*/ 	.byte	0x00, 0xf5, 0x21, 0x00


	//----- nvinfo : EIATTR_KPARAM_INFO
	.align		4
.L_13:
        /*0018*/ 	.byte	0x04, 0x17
        /*001a*/ 	.short	(.L_15 - .L_14)
.L_14:
        /*001c*/ 	.word	0x00000000
        /*0020*/ 	.short	0x0000
        /*0022*/ 	.short	0x0000
        /*0024*/ 	.byte	0x00, 0xf5, 0x21, 0x00


	//----- nvinfo : EIATTR_SPARSE_MMA_MASK
	.align		4
.L_15:
        /*0028*/ 	.byte	0x03, 0x50
        /*002a*/ 	.short	0x0000


	//----- nvinfo : EIATTR_MAXREG_COUNT
	.align		4
        /*002c*/ 	.byte	0x03, 0x1b
        /*002e*/ 	.short	0x00ff


	//----- nvinfo : EIATTR_NUM_BARRIERS
	.align		4
        /*0030*/ 	.byte	0x02, 0x4c
        /*0032*/ 	.byte	0x01
	.zero		1


	//----- nvinfo : EIATTR_EXTERNS
	.align		4
        /*0034*/ 	.byte	0x04, 0x0f
        /*0036*/ 	.short	(.L_17 - .L_16)


	//   ....[0]....
	.align		4
.L_16:
        /*0038*/ 	.word	index@(malloc)


	//   ....[1]....
	.align		4
        /*003c*/ 	.word	index@(vprintf)


	//   ....[2]....
	.align		4
        /*0040*/ 	.word	index@(free)


	//----- nvinfo : EIATTR_MERCURY_ISA_VERSION
	.align		4
.L_17:
        /*0044*/ 	.byte	0x03, 0x5f
        /*0046*/ 	.short	0x0101


	//----- nvinfo : EIATTR_VRC_CTA_INIT_COUNT
	.align		4
        /*0048*/ 	.byte	0x02, 0x4a
	.zero		1
	.zero		1


	//----- nvinfo : EIATTR_SYSCALL_OFFSETS
	.align		4
        /*004c*/ 	.byte	0x04, 0x46
        /*004e*/ 	.short	(.L_19 - .L_18)


	//   ....[0]....
.L_18:
        /*0050*/ 	.word	0x00000180


	//   ....[1]....
        /*0054*/ 	.word	0x00003eb0


	//   ....[2]....
        /*0058*/ 	.word	0x00004040


	//   ....[3]....
        /*005c*/ 	.word	0x00004ae0


	//   ....[4]....
        /*0060*/ 	.word	0x00004cf0


	//   ....[5]....
        /*0064*/ 	.word	0x00004e20


	//   ....[6]....
        /*0068*/ 	.word	0x00004f30


	//   ....[7]....
        /*006c*/ 	.word	0x00005060


	//   ....[8]....
        /*0070*/ 	.word	0x00005270


	//   ....[9]....
        /*0074*/ 	.word	0x00005360


	//----- nvinfo : EIATTR_EXIT_INSTR_OFFSETS
	.align		4
.L_19:
        /*0078*/ 	.byte	0x04, 0x1c
        /*007a*/ 	.short	(.L_21 - .L_20)


	//   ....[0]....
.L_20:
        /*007c*/ 	.word	0x00003e30


	//   ....[1]....
        /*0080*/ 	.word	0x00005300


	//   ....[2]....
        /*0084*/ 	.word	0x00005370


	//----- nvinfo : EIATTR_CRS_STACK_SIZE
	.align		4
.L_21:
        /*0088*/ 	.byte	0x04, 0x1e
        /*008a*/ 	.short	(.L_23 - .L_22)
.L_22:
        /*008c*/ 	.word	0x00000000


	//----- nvinfo : EIATTR_CBANK_PARAM_SIZE
	.align		4
.L_23:
        /*0090*/ 	.byte	0x03, 0x19
        /*0092*/ 	.short	0x0010


	//----- nvinfo : EIATTR_PARAM_CBANK
	.align		4
        /*0094*/ 	.byte	0x04, 0x0a
        /*0096*/ 	.short	(.L_25 - .L_24)
	.align		4
.L_24:
        /*0098*/ 	.word	index@(.nv.constant0.check_log)
        /*009c*/ 	.short	0x0380
        /*009e*/ 	.short	0x0010


	//----- nvinfo : EIATTR_SW_WAR
	.align		4
.L_25:
        /*00a0*/ 	.byte	0x04, 0x36
        /*00a2*/ 	.short	(.L_27 - .L_26)
.L_26:
        /*00a4*/ 	.word	0x00000008
.L_27:


//--------------------- .nv.callgraph             --------------------------
	.section	.nv.callgraph,"",@"SHT_CUDA_CALLGRAPH"
	.align	4
	.sectionentsize	8
	.align		4
        /*0000*/ 	.word	0x00000000
	.align		4
        /*0004*/ 	.word	0xffffffff
	.align		4
        /*0008*/ 	.word	index@(check_log)
	.align		4
        /*000c*/ 	.word	index@(free)
	.align		4
        /*0010*/ 	.word	index@(check_log)
	.align		4
        /*0014*/ 	.word	index@(malloc)
	.align		4
        /*0018*/ 	.word	index@(check_log)
	.align		4
        /*001c*/ 	.word	index@(vprintf)
	.align		4
        /*0020*/ 	.word	0x00000000
	.align		4
        /*0024*/ 	.word	0xfffffffe
	.align		4
        /*0028*/ 	.word	0x00000000
	.align		4
        /*002c*/ 	.word	0xfffffffd
	.align		4
        /*0030*/ 	.word	0x00000000
	.align		4
        /*0034*/ 	.word	0xfffffffc


//--------------------- .nv.constant4             --------------------------
	.section	.nv.constant4,"a",@progbits
	.align	8
	.align		8
.nv.constant4:
        /*0000*/ 	.dword	malloc
	.align		8
        /*0008*/ 	.dword	vprintf
	.align		8
        /*0010*/ 	.dword	free
	.align		8
        /*0018*/ 	.dword	$str
	.align		8
        /*0020*/ 	.dword	$str$1
	.align		8
        /*0028*/ 	.dword	$str$2
	.align		8
        /*0030*/ 	.dword	$str$3


//--------------------- .text.check_log           --------------------------
	.section	.text.check_log,"ax",@progbits
	.align	128
        .global         check_log
        .type           check_log,@function
        .size           check_log,(.L_x_172 - check_log)
        .other          check_log,@"STO_CUDA_ENTRY STV_DEFAULT"
check_log:
.text.check_log:
[----:B------:R-:W0:Y:S01]  /*0000*/  LDC R1, c[0x0][0x37c] ;  /* 0x0000df00ff017b82 */ /* 0x000e220000000800 */
[----:B------:R-:W1:Y:S01]  /*0010*/  S2R R22, SR_TID.X ;  /* 0x0000000000167919 */ /* 0x000e620000002100 */
[----:B------:R-:W2:Y:S06]  /*0020*/  LDCU UR5, c[0x0][0x2fc] ;  /* 0x00005f80ff0577ac */ /* 0x000eac0008000800 */
[----:B------:R-:W1:Y:S01]  /*0030*/  S2UR UR6, SR_CTAID.X ;  /* 0x00000000000679c3 */ /* 0x000e620000002500 */
[----:B0-----:R-:W-:Y:S01]  /*0040*/  VIADD R1, R1, 0xfffe3e60 ;  /* 0xfffe3e6001017836 */ /* 0x001fe20000000000 */
[----:B------:R-:W-:Y:S01]  /*0050*/  BSSY.RECONVERGENT B6, `(.L_x_0) ;  /* 0x0000014000067945 */ /* 0x000fe20003800200 */
[----:B------:R-:W0:Y:S01]  /*0060*/  LDCU UR4, c[0x0][0x2f8] ;  /* 0x00005f00ff0477ac */ /* 0x000e220008000800 */
[----:B------:R-:W3:Y:S04]  /*0070*/  LDCU.64 UR36, c[0x0][0x358] ;  /* 0x00006b00ff2477ac */ /* 0x000ee80008000a00 */
[----:B------:R-:W1:Y:S01]  /*0080*/  LDC R3, c[0x0][0x360] ;  /* 0x0000d800ff037b82 */ /* 0x000e620000000800 */
[----:B0-----:R-:W-:-:S05]  /*0090*/  IADD3 R24, P1, PT, R1, UR4, RZ ;  /* 0x0000000401187c10 */ /* 0x001fca000ff3e0ff */
[----:B--2---:R-:W-:Y:S02]  /*00a0*/  IMAD.X R2, RZ, RZ, UR5, P1 ;  /* 0x00000005ff027e24 */ /* 0x004fe400088e06ff */
[----:B-1----:R-:W-:-:S05]  /*00b0*/  IMAD R16, R3, UR6, R22 ;  /* 0x0000000603107c24 */ /* 0x002fca000f8e0216 */
[----:B------:R-:W-:-:S13]  /*00c0*/  ISETP.GE.AND P0, PT, R16, 0x1e0, PT ;  /* 0x000001e01000780c */ /* 0x000fda0003f06270 */
[----:B---3--:R-:W-:Y:S05]  /*00d0*/  @!P0 BRA `(.L_x_1) ;  /* 0x00000000002c8947 */ /* 0x008fea0003800000 */
[----:B------:R-:W-:Y:S01]  /*00e0*/  IMAD.MOV.U32 R17, RZ, RZ, 0x1df ;  /* 0x000001dfff117424 */ /* 0x000fe200078e00ff */
[----:B------:R-:W-:Y:S01]  /*00f0*/  MOV R0, 0x8 ;  /* 0x0000000800007802 */ /* 0x000fe20000000f00 */
[----:B------:R-:W0:Y:S01]  /*0100*/  LDCU.64 UR4, c[0x4][0x30] ;  /* 0x01000600ff0477ac */ /* 0x000e220008000a00 */
[----:B------:R-:W-:Y:S02]  /*0110*/  IADD3 R6, P0, PT, R24, 0x30, RZ ;  /* 0x0000003018067810 */ /* 0x000fe40007f1e0ff */
[----:B------:R1:W-:Y:S01]  /*0120*/  STL.64 [R1+0x30], R16 ;  /* 0x0000301001007387 */ /* 0x0003e20000100a00 */
[----:B------:R1:W2:Y:S02]  /*0130*/  LDC.64 R8, c[0x4][R0] ;  /* 0x0100000000087b82 */ /* 0x0002a40000000a00 */
[----:B------:R-:W-:Y:S02]  /*0140*/  IMAD.X R7, RZ, RZ, R2, P0 ;  /* 0x000000ffff077224 */ /* 0x000fe400000e0602 */
[----:B0-----:R-:W-:-:S02]  /*0150*/  IMAD.U32 R4, RZ, RZ, UR4 ;  /* 0x00000004ff047e24 */ /* 0x001fc4000f8e00ff */
[----:B-1----:R-:W-:-:S07]  /*0160*/  IMAD.U32 R5, RZ, RZ, UR5 ;  /* 0x00000005ff057e24 */ /* 0x002fce000f8e00ff */
[----:B------:R-:W-:-:S07]  /*0170*/  LEPC R20, `(.L_x_1) ;  /* 0x000000001014794e */ /* 0x000fce0000000000 */
[----:B--2---:R-:W-:Y:S05]  /*0180*/  CALL.ABS.NOINC R8 ;  /* 0x0000000008007343 */ /* 0x004fea0003c00000 */
.L_x_1:
[----:B------:R-:W-:Y:S05]  /*0190*/  BSYNC.RECONVERGENT B6 ;  /* 0x0000000000067941 */ /* 0x000fea0003800200 */
.L_x_0:
[----:B------:R-:W0:Y:S01]  /*01a0*/  LDCU.64 UR4, c[0x0][0x388] ;  /* 0x00007100ff0477ac */ /* 0x000e220008000a00 */
[----:B------:R-:W-:Y:S02]  /*01b0*/  IMAD R14, R16, 0x19994, RZ ;  /* 0x00019994100e7824 */ /* 0x000fe400078e02ff */
[----:B------:R-:W-:Y:S02]  /*01c0*/  IMAD.MOV.U32 R3, RZ, RZ, RZ ;  /* 0x000000ffff037224 */ /* 0x000fe400078e00ff */
[----:B------:R-:W-:Y:S02]  /*01d0*/  IMAD.MOV.U32 R5, RZ, RZ, RZ ;  /* 0x000000ffff057224 */ /* 0x000fe400078e00ff */
[C---:B------:R-:W-:Y:S02]  /*01e0*/  VIADD R7, R1.reuse, 0x2d0 ;  /* 0x000002d001077836 */ /* 0x040fe40000000000 */
[----:B------:R-:W-:Y:S01]  /*01f0*/  VIADD R12, R1, 0x40 ;  /* 0x00000040010c7836 */ /* 0x000fe20000000000 */
[----:B0-----:R-:W-:-:S04]  /*0200*/  IADD3 R8, P0, PT, R14, UR4, RZ ;  /* 0x000000040e087c10 */ /* 0x001fc8000ff1e0ff */
[----:B------:R-:W-:-:S05]  /*0210*/  LEA.HI.X.SX32 R9, R14, UR5, 0x1, P0 ;  /* 0x000000050e097c11 */ /* 0x000fca00080f0eff */
[----:B------:R0:W-:Y:S04]  /*0220*/  STG.E.U8 desc[UR36][R8.64], RZ ;  /* 0x000000ff08007986 */ /* 0x0001e8000c101124 */
.L_x_102:
[----:B-1----:R-:W1:Y:S01]  /*0230*/  LDCU.64 UR4, c[0x0][0x380] ;  /* 0x00007000ff0477ac */ /* 0x002e620008000a00 */
[----:B--2---:R-:W-:-:S05]  /*0240*/  IMAD R0, R3, 0x2c, R14 ;  /* 0x0000002c03007824 */ /* 0x004fca00078e020e */
[----:B-1-34-:R-:W-:-:S04]  /*0250*/  IADD3 R10, P0, PT, R0, UR4, RZ ;  /* 0x00000004000a7c10 */ /* 0x01afc8000ff1e0ff */
[----:B------:R-:W-:-:S05]  /*0260*/  LEA.HI.X.SX32 R11, R0, UR5, 0x1, P0 ;  /* 0x00000005000b7c11 */ /* 0x000fca00080f0eff */
[----:B0-----:R-:W2:Y:S01]  /*0270*/  LDG.E.U8 R6, desc[UR36][R10.64] ;  /* 0x000000240a067981 */ /* 0x001ea2000c1e1100 */
[----:B------:R-:W-:Y:S01]  /*0280*/  VIADD R3, R3, 0x1 ;  /* 0x0000000103037836 */ /* 0x000fe20000000000 */
[----:B------:R-:W-:Y:S04]  /*0290*/  BSSY.RECONVERGENT B0, `(.L_x_2) ;  /* 0x000032d000007945 */ /* 0x000fe80003800200 */
[----:B------:R-:W-:Y:S01]  /*02a0*/  BSSY.RELIABLE B9, `(.L_x_3) ;  /* 0x00002ef000097945 */ /* 0x000fe20003800100 */
[----:B------:R-:W-:Y:S02]  /*02b0*/  ISETP.NE.AND P0, PT, R3, 0x94f, PT ;  /* 0x0000094f0300780c */ /* 0x000fe40003f05270 */
[----:B--2---:R-:W-:-:S13]  /*02c0*/  ISETP.NE.AND P1, PT, R6, 0x2d, PT ;  /* 0x0000002d0600780c */ /* 0x004fda0003f25270 */
[----:B------:R-:W-:Y:S05]  /*02d0*/  @!P1 BRA `(.L_x_4) ;  /* 0x0000000000089947 */ /* 0x000fea0003800000 */
[----:B------:R1:W5:Y:S01]  /*02e0*/  LDG.E.U8 R4, desc[UR36][R10.64+0x1] ;  /* 0x000001240a047981 */ /* 0x000362000c1e1100 */
[----:B------:R-:W-:Y:S05]  /*02f0*/  BRA `(.L_x_5) ;  /* 0x00000000002c7947 */ /* 0x000fea0003800000 */
.L_x_4:
[----:B------:R-:W2:Y:S02]  /*0300*/  LDG.E.U8 R4, desc[UR36][R10.64+0x1] ;  /* 0x000001240a047981 */ /* 0x000ea4000c1e1100 */
[----:B--2---:R-:W-:-:S13]  /*0310*/  ISETP.NE.AND P1, PT, R4, 0x34, PT ;  /* 0x000000340400780c */ /* 0x004fda0003f25270 */
[----:B------:R-:W-:Y:S05]  /*0320*/  @P1 BRA `(.L_x_5) ;  /* 0x0000000000201947 */ /* 0x000fea0003800000 */
[----:B------:R-:W2:Y:S01]  /*0330*/  LDG.E.U8 R0, desc[UR36][R10.64+0x2] ;  /* 0x000002240a007981 */ /* 0x000ea2000c1e1100 */
[----:B------:R-:W-:Y:S01]  /*0340*/  IMAD.MOV.U32 R4, RZ, RZ, 0x34 ;  /* 0x00000034ff047424 */ /* 0x000fe200078e00ff */
[----:B--2---:R-:W-:-:S13]  /*0350*/  ISETP.NE.AND P1, PT, R0, 0x30, PT ;  /* 0x000000300000780c */ /* 0x004fda0003f25270 */
[----:B------:R-:W-:Y:S05]  /*0360*/  @P1 BRA `(.L_x_5) ;  /* 0x0000000000101947 */ /* 0x000fea0003800000 */
[----:B------:R-:W2:Y:S02]  /*0370*/  LDG.E.U8 R0, desc[UR36][R10.64+0x3] ;  /* 0x000003240a007981 */ /* 0x000ea4000c1e1100 */
[----:B--2---:R-:W-:Y:S01]  /*0380*/  ISETP.NE.AND P1, PT, R0, 0x34, PT ;  /* 0x000000340000780c */ /* 0x004fe20003f25270 */
[----:B------:R-:W-:-:S12]  /*0390*/  IMAD.MOV.U32 R0, RZ, RZ, RZ ;  /* 0x000000ffff007224 */ /* 0x000fd800078e00ff */
[----:B------:R-:W-:Y:S05]  /*03a0*/  @!P1 BRA `(.L_x_6) ;  /* 0x0000002c00789947 */ /* 0x000fea0003800000 */
.L_x_5:
[----:B------:R2:W-:Y:S01]  /*03b0*/  STL.U8 [R1+0x40], R6 ;  /* 0x0000400601007387 */ /* 0x0005e20000100000 */
[----:B-----5:R-:W-:-:S04]  /*03c0*/  LOP3.LUT R0, R4, 0xff, RZ, 0xc0, !PT ;  /* 0x000000ff04007812 */ /* 0x020fc800078ec0ff */
[----:B------:R-:W-:-:S13]  /*03d0*/  ISETP.NE.AND P1, PT, R0, 0x2d, PT ;  /* 0x0000002d0000780c */ /* 0x000fda0003f25270 */
[----:B--2---:R-:W-:Y:S05]  /*03e0*/  @!P1 BRA `(.L_x_7) ;  /* 0x0000000000089947 */ /* 0x004fea0003800000 */
[----:B------:R2:W5:Y:S01]  /*03f0*/  LDG.E.U8 R6, desc[UR36][R10.64+0x2] ;  /* 0x000002240a067981 */ /* 0x000562000c1e1100 */
[----:B------:R-:W-:Y:S05]  /*0400*/  BRA `(.L_x_8) ;  /* 0x00000000002c7947 */ /* 0x000fea0003800000 */
.L_x_7:
        /* <DEDUP_REMOVED lines=9> */
[----:B------:R-:W-:-:S12]  /*04a0*/  IMAD.MOV.U32 R0, RZ, RZ, 0x1 ;  /* 0x00000001ff007424 */ /* 0x000fd800078e00ff */
[----:B------:R-:W-:Y:S05]  /*04b0*/  @!P1 BRA `(.L_x_6) ;  /* 0x0000002c00349947 */ /* 0x000fea0003800000 */
.L_x_8:
[----:B------:R3:W-:Y:S01]  /*04c0*/  STL.U8 [R1+0x41], R4 ;  /* 0x0000410401007387 */ /* 0x0007e20000100000 */
[----:B-----5:R-:W-:-:S04]  /*04d0*/  LOP3.LUT R0, R6, 0xff, RZ, 0xc0, !PT ;  /* 0x000000ff06007812 */ /* 0x020fc800078ec0ff */
[----:B------:R-:W-:-:S13]  /*04e0*/  ISETP.NE.AND P1, PT, R0, 0x2d, PT ;  /* 0x0000002d0000780c */ /* 0x000fda0003f25270 */
[----:B---3--:R-:W-:Y:S05]  /*04f0*/  @!P1 BRA `(.L_x_9) ;  /* 0x0000000000089947 */ /* 0x008fea0003800000 */
[----:B------:R3:W5:Y:S01]  /*0500*/  LDG.E.U8 R4, desc[UR36][R10.64+0x3] ;  /* 0x000003240a047981 */ /* 0x000762000c1e1100 */
[----:B------:R-:W-:Y:S05]  /*0510*/  BRA `(.L_x_10) ;  /* 0x00000000002c7947 */ /* 0x000fea0003800000 */
.L_x_9:
[----:B------:R-:W3:Y:S02]  /*0520*/  LDG.E.U8 R4, desc[UR36][R10.64+0x3] ;  /* 0x000003240a047981 */ /* 0x000ee4000c1e1100 */
[----:B---3--:R-:W-:-:S13]  /*0530*/  ISETP.NE.AND P1, PT, R4, 0x34, PT ;  /* 0x000000340400780c */ /* 0x008fda0003f25270 */
[----:B------:R-:W-:Y:S05]  /*0540*/  @P1 BRA `(.L_x_10) ;  /* 0x0000000000201947 */ /* 0x000fea0003800000 */
[----:B------:R-:W3:Y:S01]  /*0550*/  LDG.E.U8 R0, desc[UR36][R10.64+0x4] ;  /* 0x000004240a007981 */ /* 0x000ee2000c1e1100 */
[----:B------:R-:W-:Y:S01]  /*0560*/  IMAD.MOV.U32 R4, RZ, RZ, 0x34 ;  /* 0x00000034ff047424 */ /* 0x000fe200078e00ff */
[----:B---3--:R-:W-:-:S13]  /*0570*/  ISETP.NE.AND P1, PT, R0, 0x30, PT ;  /* 0x000000300000780c */ /* 0x008fda0003f25270 */
[----:B------:R-:W-:Y:S05]  /*0580*/  @P1 BRA `(.L_x_10) ;  /* 0x0000000000101947 */ /* 0x000fea0003800000 */
[----:B------:R-:W3:Y:S02]  /*0590*/  LDG.E.U8 R0, desc[UR36][R10.64+0x5] ;  /* 0x000005240a007981 */ /* 0x000ee4000c1e1100 */
[----:B---3--:R-:W-:Y:S01]  /*05a0*/  ISETP.NE.AND P1, PT, R0, 0x34, PT ;  /* 0x000000340000780c */ /* 0x008fe20003f25270 */
[----:B------:R-:W-:-:S12]  /*05b0*/  IMAD.MOV.U32 R0, RZ, RZ, 0x2 ;  /* 0x00000002ff007424 */ /* 0x000fd800078e00ff */
[----:B------:R-:W-:Y:S05]  /*05c0*/  @!P1 BRA `(.L_x_6) ;  /* 0x0000002800f09947 */ /* 0x000fea0003800000 */
.L_x_10:
[----:B------:R4:W-:Y:S01]  /*05d0*/  STL.U8 [R1+0x42], R6 ;  /* 0x0000420601007387 */ /* 0x0009e20000100000 */
[----:B-----5:R-:W-:-:S04]  /*05e0*/  LOP3.LUT R0, R4, 0xff, RZ, 0xc0, !PT ;  /* 0x000000ff04007812 */ /* 0x020fc800078ec0ff */
[----:B------:R-:W-:-:S13]  /*05f0*/  ISETP.NE.AND P1, PT, R0, 0x2d, PT ;  /* 0x0000002d0000780c */ /* 0x000fda0003f25270 */
[----:B----4-:R-:W-:Y:S05]  /*0600*/  @!P1 BRA `(.L_x_11) ;  /* 0x0000000000089947 */ /* 0x010fea0003800000 */
[----:B------:R4:W5:Y:S01]  /*0610*/  LDG.E.U8 R6, desc[UR36][R10.64+0x4] ;  /* 0x000004240a067981 */ /* 0x000962000c1e1100 */
[----:B------:R-:W-:Y:S05]  /*0620*/  BRA `(.L_x_12) ;  /* 0x00000000002c7947 */ /* 0x000fea0003800000 */
.L_x_11:
[----:B------:R-:W4:Y:S02]  /*0630*/  LDG.E.U8 R6, desc[UR36][R10.64+0x4] ;  /* 0x000004240a067981 */ /* 0x000f24000c1e1100 */
[----:B----4-:R-:W-:-:S13]  /*0640*/  ISETP.NE.AND P1, PT, R6, 0x34, PT ;  /* 0x000000340600780c */ /* 0x010fda0003f25270 */
[----:B------:R-:W-:Y:S05]  /*0650*/  @P1 BRA `(.L_x_12) ;  /* 0x0000000000201947 */ /* 0x000fea0003800000 */
[----:B------:R-:W4:Y:S01]  /*0660*/  LDG.E.U8 R0, desc[UR36][R10.64+0x5] ;  /* 0x000005240a007981 */ /* 0x000f22000c1e1100 */
[----:B------:R-:W-:Y:S01]  /*0670*/  IMAD.MOV.U32 R6, RZ, RZ, 0x34 ;  /* 0x00000034ff067424 */ /* 0x000fe200078e00ff */
[----:B----4-:R-:W-:-:S13]  /*0680*/  ISETP.NE.AND P1, PT, R0, 0x30, PT ;  /* 0x000000300000780c */ /* 0x010fda0003f25270 */
[----:B------:R-:W-:Y:S05]  /*0690*/  @P1 BRA `(.L_x_12) ;  /* 0x0000000000101947 */ /* 0x000fea0003800000 */
[----:B------:R-:W4:Y:S02]  /*06a0*/  LDG.E.U8 R0, desc[UR36][R10.64+0x6] ;  /* 0x000006240a007981 */ /* 0x000f24000c1e1100 */
[----:B----4-:R-:W-:Y:S01]  /*06b0*/  ISETP.NE.AND P1, PT, R0, 0x34, PT ;  /* 0x000000340000780c */ /* 0x010fe20003f25270 */
[----:B------:R-:W-:-:S12]  /*06c0*/  IMAD.MOV.U32 R0, RZ, RZ, 0x3 ;  /* 0x00000003ff007424 */ /* 0x000fd800078e00ff */
[----:B------:R-:W-:Y:S05]  /*06d0*/  @!P1 BRA `(.L_x_6) ;  /* 0x0000002800ac9947 */ /* 0x000fea0003800000 */
.L_x_12:
[----:B------:R0:W-:Y:S01]  /*06e0*/  STL.U8 [R1+0x43], R4 ;  /* 0x0000430401007387 */ /* 0x0001e20000100000 */
[----:B-----5:R-:W-:-:S04]  /*06f0*/  LOP3.LUT R0, R6, 0xff, RZ, 0xc0, !PT ;  /* 0x000000ff06007812 */ /* 0x020fc800078ec0ff */
[----:B------:R-:W-:-:S13]  /*0700*/  ISETP.NE.AND P1, PT, R0, 0x2d, PT ;  /* 0x0000002d0000780c */ /* 0x000fda0003f25270 */
[----:B0-----:R-:W-:Y:S05]  /*0710*/  @!P1 BRA `(.L_x_13) ;  /* 0x0000000000089947 */ /* 0x001fea0003800000 */
[----:B------:R0:W5:Y:S01]  /*0720*/  LDG.E.U8 R4, desc[UR36][R10.64+0x5] ;  /* 0x000005240a047981 */ /* 0x000162000c1e1100 */
[----:B------:R-:W-:Y:S05]  /*0730*/  BRA `(.L_x_14) ;  /* 0x00000000002c7947 */ /* 0x000fea0003800000 */
.L_x_13:
[----:B------:R-:W5:Y:S02]  /*0740*/  LDG.E.U8 R4, desc[UR36][R10.64+0x5] ;  /* 0x000005240a047981 */ /* 0x000f64000c1e1100 */
[----:B-----5:R-:W-:-:S13]  /*0750*/  ISETP.NE.AND P1, PT, R4, 0x34, PT ;  /* 0x000000340400780c */ /* 0x020fda0003f25270 */
[----:B------:R-:W-:Y:S05]  /*0760*/  @P1 BRA `(.L_x_14) ;  /* 0x0000000000201947 */ /* 0x000fea0003800000 */
[----:B------:R-:W5:Y:S01]  /*0770*/  LDG.E.U8 R0, desc[UR36][R10.64+0x6] ;  /* 0x000006240a007981 */ /* 0x000f62000c1e1100 */
[----:B------:R-:W-:Y:S01]  /*0780*/  IMAD.MOV.U32 R4, RZ, RZ, 0x34 ;  /* 0x00000034ff047424 */ /* 0x000fe200078e00ff */
[----:B-----5:R-:W-:-:S13]  /*0790*/  ISETP.NE.AND P1, PT, R0, 0x30, PT ;  /* 0x000000300000780c */ /* 0x020fda0003f25270 */
[----:B------:R-:W-:Y:S05]  /*07a0*/  @P1 BRA `(.L_x_14) ;  /* 0x0000000000101947 */ /* 0x000fea0003800000 */
[----:B------:R-:W5:Y:S02]  /*07b0*/  LDG.E.U8 R0, desc[UR36][R10.64+0x7] ;  /* 0x000007240a007981 */ /* 0x000f64000c1e1100 */
[----:B-----5:R-:W-:Y:S01]  /*07c0*/  ISETP.NE.AND P1, PT, R0, 0x34, PT ;  /* 0x000000340000780c */ /* 0x020fe20003f25270 */
[----:B------:R-:W-:-:S12]  /*07d0*/  IMAD.MOV.U32 R0, RZ, RZ, 0x4 ;  /* 0x00000004ff007424 */ /* 0x000fd800078e00ff */
[----:B------:R-:W-:Y:S05]  /*07e0*/  @!P1 BRA `(.L_x_6) ;  /* 0x0000002800689947 */ /* 0x000fea0003800000 */
.L_x_14:
[----:B------:R0:W-:Y:S01]  /*07f0*/  STL.U8 [R1+0x44], R6 ;  /* 0x0000440601007387 */ /* 0x0001e20000100000 */
[----:B-----5:R-:W-:-:S04]  /*0800*/  LOP3.LUT R0, R4, 0xff, RZ, 0xc0, !PT ;  /* 0x000000ff04007812 */ /* 0x020fc800078ec0ff */
[----:B------:R-:W-:-:S13]  /*0810*/  ISETP.NE.AND P1, PT, R0, 0x2d, PT ;  /* 0x0000002d0000780c */ /* 0x000fda0003f25270 */
[----:B0-----:R-:W-:Y:S05]  /*0820*/  @!P1 BRA `(.L_x_15) ;  /* 0x0000000000089947 */ /* 0x001fea0003800000 */
[----:B------:R0:W5:Y:S01]  /*0830*/  LDG.E.U8 R6, desc[UR36][R10.64+0x6] ;  /* 0x000006240a067981 */ /* 0x000162000c1e1100 */
[----:B------:R-:W-:Y:S05]  /*0840*/  BRA `(.L_x_16) ;  /* 0x00000000002c7947 */ /* 0x000fea0003800000 */
.L_x_15:
        /* <DEDUP_REMOVED lines=11> */
.L_x_16:
[----:B------:R0:W-:Y:S01]  /*0900*/  STL.U8 [R1+0x45], R4 ;  /* 0x0000450401007387 */ /* 0x0001e20000100000 */
[----:B-----5:R-:W-:-:S04]  /*0910*/  LOP3.LUT R0, R6, 0xff, RZ, 0xc0, !PT ;  /* 0x000000ff06007812 */ /* 0x020fc800078ec0ff */
[----:B------:R-:W-:-:S13]  /*0920*/  ISETP.NE.AND P1, PT, R0, 0x2d, PT ;  /* 0x0000002d0000780c */ /* 0x000fda0003f25270 */
[----:B0-----:R-:W-:Y:S05]  /*0930*/  @!P1 BRA `(.L_x_17) ;  /* 0x0000000000089947 */ /* 0x001fea0003800000 */
[----:B------:R0:W5:Y:S01]  /*0940*/  LDG.E.U8 R4, desc[UR36][R10.64+0x7] ;  /* 0x000007240a047981 */ /* 0x000162000c1e1100 */
[----:B------:R-:W-:Y:S05]  /*0950*/  BRA `(.L_x_18) ;  /* 0x00000000002c7947 */ /* 0x000fea0003800000 */
.L_x_17:
        /* <DEDUP_REMOVED lines=11> */
.L_x_18:
[----:B------:R0:W-:Y:S01]  /*0a10*/  STL.U8 [R1+0x46], R6 ;  /* 0x0000460601007387 */ /* 0x0001e20000100000 */
[----:B-----5:R-:W-:-:S04]  /*0a20*/  LOP3.LUT R0, R4, 0xff, RZ, 0xc0, !PT ;  /* 0x000000ff04007812 */ /* 0x020fc800078ec0ff */
[----:B------:R-:W-:-:S13]  /*0a30*/  ISETP.NE.AND P1, PT, R0, 0x2d, PT ;  /* 0x0000002d0000780c */ /* 0x000fda0003f25270 */
[----:B0-----:R-:W-:Y:S05]  /*0a40*/  @!P1 BRA `(.L_x_19) ;  /* 0x0000000000089947 */ /* 0x001fea0003800000 */
[----:B------:R0:W5:Y:S01]  /*0a50*/  LDG.E.U8 R6, desc[UR36][R10.64+0x8] ;  /* 0x000008240a067981 */ /* 0x000162000c1e1100 */
[----:B------:R-:W-:Y:S05]  /*0a60*/  BRA `(.L_x_20) ;  /* 0x00000000002c7947 */ /* 0x000fea0003800000 */
.L_x_19:
        /* <DEDUP_REMOVED lines=11> */
.L_x_20:
[----:B------:R0:W-:Y:S01]  /*0b20*/  STL.U8 [R1+0x47], R4 ;  /* 0x0000470401007387 */ /* 0x0001e20000100000 */
[----:B-----5:R-:W-:-:S04]  /*0b30*/  LOP3.LUT R0, R6, 0xff, RZ, 0xc0, !PT ;  /* 0x000000ff06007812 */ /* 0x020fc800078ec0ff */
[----:B------:R-:W-:-:S13]  /*0b40*/  ISETP.NE.AND P1, PT, R0, 0x2d, PT ;  /* 0x0000002d0000780c */ /* 0x000fda0003f25270 */
[----:B0-----:R-:W-:Y:S05]  /*0b50*/  @!P1 BRA `(.L_x_21) ;  /* 0x0000000000089947 */ /* 0x001fea0003800000 */
[----:B------:R0:W5:Y:S01]  /*0b60*/  LDG.E.U8 R4, desc[UR36][R10.64+0x9] ;  /* 0x000009240a047981 */ /* 0x000162000c1e1100 */
[----:B------:R-:W-:Y:S05]  /*0b70*/  BRA `(.L_x_22) ;  /* 0x00000000002c7947 */ /* 0x000fea0003800000 */
.L_x_21:
        /* <DEDUP_REMOVED lines=11> */
.L_x_22:
[----:B------:R0:W-:Y:S01]  /*0c30*/  STL.U8 [R1+0x48], R6 ;  /* 0x0000480601007387 */ /* 0x0001e20000100000 */
[----:B-----5:R-:W-:-:S04]  /*0c40*/  LOP3.LUT R0, R4, 0xff, RZ, 0xc0, !PT ;  /* 0x000000ff04007812 */ /* 0x020fc800078ec0ff */
[----:B------:R-:W-:-:S13]  /*0c50*/  ISETP.NE.AND P1, PT, R0, 0x2d, PT ;  /* 0x0000002d0000780c */ /* 0x000fda0003f25270 */
[----:B0-----:R-:W-:Y:S05]  /*0c60*/  @!P1 BRA `(.L_x_23) ;  /* 0x0000000000089947 */ /* 0x001fea0003800000 */
[----:B------:R0:W5:Y:S01]  /*0c70*/  LDG.E.U8 R6, desc[UR36][R10.64+0xa] ;  /* 0x00000a240a067981 */ /* 0x000162000c1e1100 */
[----:B------:R-:W-:Y:S05]  /*0c80*/  BRA `(.L_x_24) ;  /* 0x00000000002c7947 */ /* 0x000fea0003800000 */
.L_x_23:
        /* <DEDUP_REMOVED lines=11> */
.L_x_24:
[----:B------:R0:W-:Y:S01]  /*0d40*/  STL.U8 [R1+0x49], R4 ;  /* 0x0000490401007387 */ /* 0x0001e20000100000 */
[----:B-----5:R-:W-:-:S04]  /*0d50*/  LOP3.LUT R0, R6, 0xff, RZ, 0xc0, !PT ;  /* 0x000000ff06007812 */ /* 0x020fc800078ec0ff */
[----:B------:R-:W-:-:S13]  /*0d60*/  ISETP.NE.AND P1, PT, R0, 0x2d, PT ;  /* 0x0000002d0000780c */ /* 0x000fda0003f25270 */
[----:B0-----:R-:W-:Y:S05]  /*0d70*/  @!P1 BRA `(.L_x_25) ;  /* 0x0000000000089947 */ /* 0x001fea0003800000 */
[----:B------:R0:W5:Y:S01]  /*0d80*/  LDG.E.U8 R4, desc[UR36][R10.64+0xb] ;  /* 0x00000b240a047981 */ /* 0x000162000c1e1100 */
[----:B------:R-:W-:Y:S05]  /*0d90*/  BRA `(.L_x_26) ;  /* 0x00000000002c7947 */ /* 0x000fea0003800000 */
.L_x_25:
        /* <DEDUP_REMOVED lines=11> */
.L_x_26:
[----:B------:R0:W-:Y:S01]  /*0e50*/  STL.U8 [R1+0x4a], R6 ;  /* 0x00004a0601007387 */ /* 0x0001e20000100000 */
[----:B-----5:R-:W-:-:S04]  /*0e60*/  LOP3.LUT R0, R4, 0xff, RZ, 0xc0, !PT ;  /* 0x000000ff04007812 */ /* 0x020fc800078ec0ff */
[----:B------:R-:W-:-:S13]  /*0e70*/  ISETP.NE.AND P1, PT, R0, 0x2d, PT ;  /* 0x0000002d0000780c */ /* 0x000fda0003f25270 */
[----:B0-----:R-:W-:Y:S05]  /*0e80*/  @!P1 BRA `(.L_x_27) ;  /* 0x0000000000089947 */ /* 0x001fea0003800000 */
[----:B------:R0:W5:Y:S01]  /*0e90*/  LDG.E.U8 R6, desc[UR36][R10.64+0xc] ;  /* 0x00000c240a067981 */ /* 0x000162000c1e1100 */
[----:B------:R-:W-:Y:S05]  /*0ea0*/  BRA `(.L_x_28) ;  /* 0x00000000002c7947 */ /* 0x000fea0003800000 */
.L_x_27:
        /* <DEDUP_REMOVED lines=11> */
.L_x_28:
[----:B------:R0:W-:Y:S01]  /*0f60*/  STL.U8 [R1+0x4b], R4 ;  /* 0x00004b0401007387 */ /* 0x0001e20000100000 */
[----:B-----5:R-:W-:-:S04]  /*0f70*/  LOP3.LUT R0, R6, 0xff, RZ, 0xc0, !PT ;  /* 0x000000ff06007812 */ /* 0x020fc800078ec0ff */
[----:B------:R-:W-:-:S13]  /*0f80*/  ISETP.NE.AND P1, PT, R0, 0x2d, PT ;  /* 0x0000002d0000780c */ /* 0x000fda0003f25270 */
[----:B0-----:R-:W-:Y:S05]  /*0f90*/  @!P1 BRA `(.L_x_29) ;  /* 0x0000000000089947 */ /* 0x001fea0003800000 */
[----:B------:R0:W5:Y:S01]  /*0fa0*/  LDG.E.U8 R4, desc[UR36][R10.64+0xd] ;  /* 0x00000d240a047981 */ /* 0x000162000c1e1100 */
[----:B------:R-:W-:Y:S05]  /*0fb0*/  BRA `(.L_x_30) ;  /* 0x00000000002c7947 */ /* 0x000fea0003800000 */
.L_x_29:
        /* <DEDUP_REMOVED lines=11> */
.L_x_30:
[----:B------:R0:W-:Y:S01]  /*1070*/  STL.U8 [R1+0x4c], R6 ;  /* 0x00004c0601007387 */ /* 0x0001e20000100000 */
[----:B-----5:R-:W-:-:S04]  /*1080*/  LOP3.LUT R0, R4, 0xff, RZ, 0xc0, !PT ;  /* 0x000000ff04007812 */ /* 0x020fc800078ec0ff */
[----:B------:R-:W-:-:S13]  /*1090*/  ISETP.NE.AND P1, PT, R0, 0x2d, PT ;  /* 0x0000002d0000780c */ /* 0x000fda0003f25270 */
[----:B0-----:R-:W-:Y:S05]  /*10a0*/  @!P1 BRA `(.L_x_31) ;  /* 0x0000000000089947 */ /* 0x001fea0003800000 */
[----:B------:R0:W5:Y:S01]  /*10b0*/  LDG.E.U8 R6, desc[UR36][R10.64+0xe] ;  /* 0x00000e240a067981 */ /* 0x000162000c1e1100 */
[----:B------:R-:W-:Y:S05]  /*10c0*/  BRA `(.L_x_32) ;  /* 0x00000000002c7947 */ /* 0x000fea0003800000 */
.L_x_31:
        /* <DEDUP_REMOVED lines=11> */
.L_x_32:
[----:B------:R0:W-:Y:S01]  /*1180*/  STL.U8 [R1+0x4d], R4 ;  /* 0x00004d0401007387 */ /* 0x0001e20000100000 */
[----:B-----5:R-:W-:-:S04]  /*1190*/  LOP3.LUT R0, R6, 0xff, RZ, 0xc0, !PT ;  /* 0x000000ff06007812 */ /* 0x020fc800078ec0ff */
[----:B------:R-:W-:-:S13]  /*11a0*/  ISETP.NE.AND P1, PT, R0, 0x2d, PT ;  /* 0x0000002d0000780c */ /* 0x000fda0003f25270 */
[----:B0-----:R-:W-:Y:S05]  /*11b0*/  @!P1 BRA `(.L_x_33) ;  /* 0x0000000000089947 */ /* 0x001fea0003800000 */
[----:B------:R0:W5:Y:S01]  /*11c0*/  LDG.E.U8 R4, desc[UR36][R10.64+0xf] ;  /* 0x00000f240a047981 */ /* 0x000162000c1e1100 */
[----:B------:R-:W-:Y:S05]  /*11d0*/  BRA `(.L_x_34) ;  /* 0x00000000002c7947 */ /* 0x000fea0003800000 */
.L_x_33:
        /* <DEDUP_REMOVED lines=11> */
.L_x_34:
[----:B------:R0:W-:Y:S01]  /*1290*/  STL.U8 [R1+0x4e], R6 ;  /* 0x00004e0601007387 */ /* 0x0001e20000100000 */
[----:B-----5:R-:W-:-:S04]  /*12a0*/  LOP3.LUT R0, R4, 0xff, RZ, 0xc0, !PT ;  /* 0x000000ff04007812 */ /* 0x020fc800078ec0ff */
[----:B------:R-:W-:-:S13]  /*12b0*/  ISETP.NE.AND P1, PT, R0, 0x2d, PT ;  /* 0x0000002d0000780c */ /* 0x000fda0003f25270 */
[----:B0-----:R-:W-:Y:S05]  /*12c0*/  @!P1 BRA `(.L_x_35) ;  /* 0x0000000000089947 */ /* 0x001fea0003800000 */
[----:B------:R0:W5:Y:S01]  /*12d0*/  LDG.E.U8 R6, desc[UR36][R10.64+0x10] ;  /* 0x000010240a067981 */ /* 0x000162000c1e1100 */
[----:B------:R-:W-:Y:S05]  /*12e0*/  BRA `(.L_x_36) ;  /* 0x00000000002c7947 */ /* 0x000fea0003800000 */
.L_x_35:
        /* <DEDUP_REMOVED lines=11> */
.L_x_36:
[----:B------:R0:W-:Y:S01]  /*13a0*/  STL.U8 [R1+0x4f], R4 ;  /* 0x00004f0401007387 */ /* 0x0001e20000100000 */
[----:B-----5:R-:W-:-:S04]  /*13b0*/  LOP3.LUT R0, R6, 0xff, RZ, 0xc0, !PT ;  /* 0x000000ff06007812 */ /* 0x020fc800078ec0ff */
[----:B------:R-:W-:-:S13]  /*13c0*/  ISETP.NE.AND P1, PT, R0, 0x2d, PT ;  /* 0x0000002d0000780c */ /* 0x000fda0003f25270 */
[----:B0-----:R-:W-:Y:S05]  /*13d0*/  @!P1 BRA `(.L_x_37) ;  /* 0x0000000000089947 */ /* 0x001fea0003800000 */
[----:B------:R0:W5:Y:S01]  /*13e0*/  LDG.E.U8 R4, desc[UR36][R10.64+0x11] ;  /* 0x000011240a047981 */ /* 0x000162000c1e1100 */
[----:B------:R-:W-:Y:S05]  /*13f0*/  BRA `(.L_x_38) ;  /* 0x00000000002c7947 */ /* 0x000fea0003800000 */
.L_x_37:
        /* <DEDUP_REMOVED lines=11> */
.L_x_38:
[----:B------:R0:W-:Y:S01]  /*14b0*/  STL.U8 [R1+0x50], R6 ;  /* 0x0000500601007387 */ /* 0x0001e20000100000 */
[----:B-----5:R-:W-:-:S04]  /*14c0*/  LOP3.LUT R0, R4, 0xff, RZ, 0xc0, !PT ;  /* 0x000000ff04007812 */ /* 0x020fc800078ec0ff */
[----:B------:R-:W-:-:S13]  /*14d0*/  ISETP.NE.AND P1, PT, R0, 0x2d, PT ;  /* 0x0000002d0000780c */ /* 0x000fda0003f25270 */
[----:B0-----:R-:W-:Y:S05]  /*14e0*/  @!P1 BRA `(.L_x_39) ;  /* 0x0000000000089947 */ /* 0x001fea0003800000 */
[----:B------:R0:W5:Y:S01]  /*14f0*/  LDG.E.U8 R6, desc[UR36][R10.64+0x12] ;  /* 0x000012240a067981 */ /* 0x000162000c1e1100 */
[----:B------:R-:W-:Y:S05]  /*1500*/  BRA `(.L_x_40) ;  /* 0x00000000002c7947 */ /* 0x000fea0003800000 */
.L_x_39:
        /* <DEDUP_REMOVED lines=11> */
.L_x_40:
[----:B------:R0:W-:Y:S01]  /*15c0*/  STL.U8 [R1+0x51], R4 ;  /* 0x0000510401007387 */ /* 0x0001e20000100000 */
[----:B-----5:R-:W-:-:S04]  /*15d0*/  LOP3.LUT R0, R6, 0xff, RZ, 0xc0, !PT ;  /* 0x000000ff06007812 */ /* 0x020fc800078ec0ff */
[----:B------:R-:W-:-:S13]  /*15e0*/  ISETP.NE.AND P1, PT, R0, 0x2d, PT ;  /* 0x0000002d0000780c */ /* 0x000fda0003f25270 */
[----:B0-----:R-:W-:Y:S05]  /*15f0*/  @!P1 BRA `(.L_x_41) ;  /* 0x0000000000089947 */ /* 0x001fea0003800000 */
[----:B------:R0:W5:Y:S01]  /*1600*/  LDG.E.U8 R4, desc[UR36][R10.64+0x13] ;  /* 0x000013240a047981 */ /* 0x000162000c1e1100 */
[----:B------:R-:W-:Y:S05]  /*1610*/  BRA `(.L_x_42) ;  /* 0x00000000002c7947 */ /* 0x000fea0003800000 */
.L_x_41:
        /* <DEDUP_REMOVED lines=11> */
.L_x_42:
[----:B------:R0:W-:Y:S01]  /*16d0*/  STL.U8 [R1+0x52], R6 ;  /* 0x0000520601007387 */ /* 0x0001e20000100000 */
[----:B-----5:R-:W-:-:S04]  /*16e0*/  LOP3.LUT R0, R4, 0xff, RZ, 0xc0, !PT ;  /* 0x000000ff04007812 */ /* 0x020fc800078ec0ff */
[----:B------:R-:W-:-:S13]  /*16f0*/  ISETP.NE.AND P1, PT, R0, 0x2d, PT ;  /* 0x0000002d0000780c */ /* 0x000fda0003f25270 */
[----:B0-----:R-:W-:Y:S05]  /*1700*/  @!P1 BRA `(.L_x_43) ;  /* 0x0000000000089947 */ /* 0x001fea0003800000 */
[----:B------:R0:W5:Y:S01]  /*1710*/  LDG.E.U8 R6, desc[UR36][R10.64+0x14] ;  /* 0x000014240a067981 */ /* 0x000162000c1e1100 */
[----:B------:R-:W-:Y:S05]  /*1720*/  BRA `(.L_x_44) ;  /* 0x00000000002c7947 */ /* 0x000fea0003800000 */
.L_x_43:
        /* <DEDUP_REMOVED lines=11> */
.L_x_44:
[----:B------:R0:W-:Y:S01]  /*17e0*/  STL.U8 [R1+0x53], R4 ;  /* 0x0000530401007387 */ /* 0x0001e20000100000 */
[----:B-----5:R-:W-:-:S04]  /*17f0*/  LOP3.LUT R0, R6, 0xff, RZ, 0xc0, !PT ;  /* 0x000000ff06007812 */ /* 0x020fc800078ec0ff */
[----:B------:R-:W-:-:S13]  /*1800*/  ISETP.NE.AND P1, PT, R0, 0x2d, PT ;  /* 0x0000002d0000780c */ /* 0x000fda0003f25270 */
[----:B0-----:R-:W-:Y:S05]  /*1810*/  @!P1 BRA `(.L_x_45) ;  /* 0x0000000000089947 */ /* 0x001fea0003800000 */
[----:B------:R0:W5:Y:S01]  /*1820*/  LDG.E.U8 R4, desc[UR36][R10.64+0x15] ;  /* 0x000015240a047981 */ /* 0x000162000c1e1100 */
[----:B------:R-:W-:Y:S05]  /*1830*/  BRA `(.L_x_46) ;  /* 0x00000000002c7947 */ /* 0x000fea0003800000 */
.L_x_45:
        /* <DEDUP_REMOVED lines=11> */
.L_x_46:
[----:B------:R0:W-:Y:S01]  /*18f0*/  STL.U8 [R1+0x54], R6 ;  /* 0x0000540601007387 */ /* 0x0001e20000100000 */
[----:B-----5:R-:W-:-:S04]  /*1900*/  LOP3.LUT R0, R4, 0xff, RZ, 0xc0, !PT ;  /* 0x000000ff04007812 */ /* 0x020fc800078ec0ff */
[----:B------:R-:W-:-:S13]  /*1910*/  ISETP.NE.AND P1, PT, R0, 0x2d, PT ;  /* 0x0000002d0000780c */ /* 0x000fda0003f25270 */
[----:B0-----:R-:W-:Y:S05]  /*1920*/  @!P1 BRA `(.L_x_47) ;  /* 0x0000000000089947 */ /* 0x001fea0003800000 */
[----:B------:R0:W5:Y:S01]  /*1930*/  LDG.E.U8 R6, desc[UR36][R10.64+0x16] ;  /* 0x000016240a067981 */ /* 0x000162000c1e1100 */
[----:B------:R-:W-:Y:S05]  /*1940*/  BRA `(.L_x_48) ;  /* 0x00000000002c7947 */ /* 0x000fea0003800000 */
.L_x_47:
        /* <DEDUP_REMOVED lines=11> */
.L_x_48:
[----:B------:R0:W-:Y:S01]  /*1a00*/  STL.U8 [R1+0x55], R4 ;  /* 0x0000550401007387 */ /* 0x0001e20000100000 */
[----:B-----5:R-:W-:-:S04]  /*1a10*/  LOP3.LUT R0, R6, 0xff, RZ, 0xc0, !PT ;  /* 0x000000ff06007812 */ /* 0x020fc800078ec0ff */
[----:B------:R-:W-:-:S13]  /*1a20*/  ISETP.NE.AND P1, PT, R0, 0x2d, PT ;  /* 0x0000002d0000780c */ /* 0x000fda0003f25270 */
[----:B0-----:R-:W-:Y:S05]  /*1a30*/  @!P1 BRA `(.L_x_49) ;  /* 0x0000000000089947 */ /* 0x001fea0003800000 */
[----:B------:R0:W5:Y:S01]  /*1a40*/  LDG.E.U8 R4, desc[UR36][R10.64+0x17] ;  /* 0x000017240a047981 */ /* 0x000162000c1e1100 */
[----:B------:R-:W-:Y:S05]  /*1a50*/  BRA `(.L_x_50) ;  /* 0x00000000002c7947 */ /* 0x000fea0003800000 */
.L_x_49:
        /* <DEDUP_REMOVED lines=11> */
.L_x_50:
[----:B------:R0:W-:Y:S01]  /*1b10*/  STL.U8 [R1+0x56], R6 ;  /* 0x0000560601007387 */ /* 0x0001e20000100000 */
[----:B-----5:R-:W-:-:S04]  /*1b20*/  LOP3.LUT R0, R4, 0xff, RZ, 0xc0, !PT ;  /* 0x000000ff04007812 */ /* 0x020fc800078ec0ff */
[----:B------:R-:W-:-:S13]  /*1b30*/  ISETP.NE.AND P1, PT, R0, 0x2d, PT ;  /* 0x0000002d0000780c */ /* 0x000fda0003f25270 */
[----:B0-----:R-:W-:Y:S05]  /*1b40*/  @!P1 BRA `(.L_x_51) ;  /* 0x0000000000089947 */ /* 0x001fea0003800000 */
[----:B------:R0:W5:Y:S01]  /*1b50*/  LDG.E.U8 R6, desc[UR36][R10.64+0x18] ;  /* 0x000018240a067981 */ /* 0x000162000c1e1100 */
[----:B------:R-:W-:Y:S05]  /*1b60*/  BRA `(.L_x_52) ;  /* 0x00000000002c7947 */ /* 0x000fea0003800000 */
.L_x_51:
        /* <DEDUP_REMOVED lines=11> */
.L_x_52:
[----:B------:R0:W-:Y:S01]  /*1c20*/  STL.U8 [R1+0x57], R4 ;  /* 0x0000570401007387 */ /* 0x0001e20000100000 */
[----:B-----5:R-:W-:-:S04]  /*1c30*/  LOP3.LUT R0, R6, 0xff, RZ, 0xc0, !PT ;  /* 0x000000ff06007812 */ /* 0x020fc800078ec0ff */
[----:B------:R-:W-:-:S13]  /*1c40*/  ISETP.NE.AND P1, PT, R0, 0x2d, PT ;  /* 0x0000002d0000780c */ /* 0x000fda0003f25270 */
[----:B0-----:R-:W-:Y:S05]  /*1c50*/  @!P1 BRA `(.L_x_53) ;  /* 0x0000000000089947 */ /* 0x001fea0003800000 */
[----:B------:R0:W5:Y:S01]  /*1c60*/  LDG.E.U8 R4, desc[UR36][R10.64+0x19] ;  /* 0x000019240a047981 */ /* 0x000162000c1e1100 */
[----:B------:R-:W-:Y:S05]  /*1c70*/  BRA `(.L_x_54) ;  /* 0x00000000002c7947 */ /* 0x000fea0003800000 */
.L_x_53:
        /* <DEDUP_REMOVED lines=11> */
.L_x_54:
[----:B------:R0:W-:Y:S01]  /*1d30*/  STL.U8 [R1+0x58], R6 ;  /* 0x0000580601007387 */ /* 0x0001e20000100000 */
[----:B-----5:R-:W-:-:S04]  /*1d40*/  LOP3.LUT R0, R4, 0xff, RZ, 0xc0, !PT ;  /* 0x000000ff04007812 */ /* 0x020fc800078ec0ff */
[----:B------:R-:W-:-:S13]  /*1d50*/  ISETP.NE.AND P1, PT, R0, 0x2d, PT ;  /* 0x0000002d0000780c */ /* 0x000fda0003f25270 */
[----:B0-----:R-:W-:Y:S05]  /*1d60*/  @!P1 BRA `(.L_x_55) ;  /* 0x0000000000089947 */ /* 0x001fea0003800000 */
[----:B------:R0:W5:Y:S01]  /*1d70*/  LDG.E.U8 R6, desc[UR36][R10.64+0x1a] ;  /* 0x00001a240a067981 */ /* 0x000162000c1e1100 */
[----:B------:R-:W-:Y:S05]  /*1d80*/  BRA `(.L_x_56) ;  /* 0x00000000002c7947 */ /* 0x000fea0003800000 */
.L_x_55:
        /* <DEDUP_REMOVED lines=11> */
.L_x_56:
[----:B------:R0:W-:Y:S01]  /*1e40*/  STL.U8 [R1+0x59], R4 ;  /* 0x0000590401007387 */ /* 0x0001e20000100000 */
[----:B-----5:R-:W-:-:S04]  /*1e50*/  LOP3.LUT R0, R6, 0xff, RZ, 0xc0, !PT ;  /* 0x000000ff06007812 */ /* 0x020fc800078ec0ff */
[----:B------:R-:W-:-:S13]  /*1e60*/  ISETP.NE.AND P1, PT, R0, 0x2d, PT ;  /* 0x0000002d0000780c */ /* 0x000fda0003f25270 */
[----:B0-----:R-:W-:Y:S05]  /*1e70*/  @!P1 BRA `(.L_x_57) ;  /* 0x0000000000089947 */ /* 0x001fea0003800000 */
[----:B------:R0:W5:Y:S01]  /*1e80*/  LDG.E.U8 R4, desc[UR36][R10.64+0x1b] ;  /* 0x00001b240a047981 */ /* 0x000162000c1e1100 */
[----:B------:R-:W-:Y:S05]  /*1e90*/  BRA `(.L_x_58) ;  /* 0x00000000002c7947 */ /* 0x000fea0003800000 */
.L_x_57:
        /* <DEDUP_REMOVED lines=11> */
.L_x_58:
[----:B------:R0:W-:Y:S01]  /*1f50*/  STL.U8 [R1+0x5a], R6 ;  /* 0x00005a0601007387 */ /* 0x0001e20000100000 */
[----:B-----5:R-:W-:-:S04]  /*1f60*/  LOP3.LUT R0, R4, 0xff, RZ, 0xc0, !PT ;  /* 0x000000ff04007812 */ /* 0x020fc800078ec0ff */
[----:B------:R-:W-:-:S13]  /*1f70*/  ISETP.NE.AND P1, PT, R0, 0x2d, PT ;  /* 0x0000002d0000780c */ /* 0x000fda0003f25270 */
[----:B0-----:R-:W-:Y:S05]  /*1f80*/  @!P1 BRA `(.L_x_59) ;  /* 0x0000000000089947 */ /* 0x001fea0003800000 */
[----:B------:R0:W5:Y:S01]  /*1f90*/  LDG.E.U8 R6, desc[UR36][R10.64+0x1c] ;  /* 0x00001c240a067981 */ /* 0x000162000c1e1100 */
[----:B------:R-:W-:Y:S05]  /*1fa0*/  BRA `(.L_x_60) ;  /* 0x00000000002c7947 */ /* 0x000fea0003800000 */
.L_x_59:
        /* <DEDUP_REMOVED lines=11> */
.L_x_60:
[----:B------:R0:W-:Y:S01]  /*2060*/  STL.U8 [R1+0x5b], R4 ;  /* 0x00005b0401007387 */ /* 0x0001e20000100000 */
[----:B-----5:R-:W-:-:S04]  /*2070*/  LOP3.LUT R0, R6, 0xff, RZ, 0xc0, !PT ;  /* 0x000000ff06007812 */ /* 0x020fc800078ec0ff */
[----:B------:R-:W-:-:S13]  /*2080*/  ISETP.NE.AND P1, PT, R0, 0x2d, PT ;  /* 0x0000002d0000780c */ /* 0x000fda0003f25270 */
[----:B0-----:R-:W-:Y:S05]  /*2090*/  @!P1 BRA `(.L_x_61) ;  /* 0x0000000000089947 */ /* 0x001fea0003800000 */
[----:B------:R0:W5:Y:S01]  /*20a0*/  LDG.E.U8 R4, desc[UR36][R10.64+0x1d] ;  /* 0x00001d240a047981 */ /* 0x000162000c1e1100 */
[----:B------:R-:W-:Y:S05]  /*20b0*/  BRA `(.L_x_62) ;  /* 0x00000000002c7947 */ /* 0x000fea0003800000 */
.L_x_61:
        /* <DEDUP_REMOVED lines=11> */
.L_x_62:
[----:B------:R0:W-:Y:S01]  /*2170*/  STL.U8 [R1+0x5c], R6 ;  /* 0x00005c0601007387 */ /* 0x0001e20000100000 */
[----:B-----5:R-:W-:-:S04]  /*2180*/  LOP3.LUT R0, R4, 0xff, RZ, 0xc0, !PT ;  /* 0x000000ff04007812 */ /* 0x020fc800078ec0ff */
[----:B------:R-:W-:-:S13]  /*2190*/  ISETP.NE.AND P1, PT, R0, 0x2d, PT ;  /* 0x0000002d0000780c */ /* 0x000fda0003f25270 */
[----:B0-----:R-:W-:Y:S05]  /*21a0*/  @!P1 BRA `(.L_x_63) ;  /* 0x0000000000089947 */ /* 0x001fea0003800000 */
[----:B------:R0:W5:Y:S01]  /*21b0*/  LDG.E.U8 R6, desc[UR36][R10.64+0x1e] ;  /* 0x00001e240a067981 */ /* 0x000162000c1e1100 */
[----:B------:R-:W-:Y:S05]  /*21c0*/  BRA `(.L_x_64) ;  /* 0x00000000002c7947 */ /* 0x000fea0003800000 */
.L_x_63:
        /* <DEDUP_REMOVED lines=11> */
.L_x_64:
[----:B------:R0:W-:Y:S01]  /*2280*/  STL.U8 [R1+0x5d], R4 ;  /* 0x00005d0401007387 */ /* 0x0001e20000100000 */
[----:B-----5:R-:W-:-:S04]  /*2290*/  LOP3.LUT R0, R6, 0xff, RZ, 0xc0, !PT ;  /* 0x000000ff06007812 */ /* 0x020fc800078ec0ff */
[----:B------:R-:W-:-:S13]  /*22a0*/  ISETP.NE.AND P1, PT, R0, 0x2d, PT ;  /* 0x0000002d0000780c */ /* 0x000fda0003f25270 */
[----:B0-----:R-:W-:Y:S05]  /*22b0*/  @!P1 BRA `(.L_x_65) ;  /* 0x0000000000089947 */ /* 0x001fea0003800000 */
[----:B------:R0:W5:Y:S01]  /*22c0*/  LDG.E.U8 R4, desc[UR36][R10.64+0x1f] ;  /* 0x00001f240a047981 */ /* 0x000162000c1e1100 */
[----:B------:R-:W-:Y:S05]  /*22d0*/  BRA `(.L_x_66) ;  /* 0x00000000002c7947 */ /* 0x000fea0003800000 */
.L_x_65:
        /* <DEDUP_REMOVED lines=11> */
.L_x_66:
[----:B------:R0:W-:Y:S01]  /*2390*/  STL.U8 [R1+0x5e], R6 ;  /* 0x00005e0601007387 */ /* 0x0001e20000100000 */
[----:B-----5:R-:W-:-:S04]  /*23a0*/  LOP3.LUT R0, R4, 0xff, RZ, 0xc0, !PT ;  /* 0x000000ff04007812 */ /* 0x020fc800078ec0ff */
[----:B------:R-:W-:-:S13]  /*23b0*/  ISETP.NE.AND P1, PT, R0, 0x2d, PT ;  /* 0x0000002d0000780c */ /* 0x000fda0003f25270 */
[----:B0-----:R-:W-:Y:S05]  /*23c0*/  @!P1 BRA `(.L_x_67) ;  /* 0x0000000000089947 */ /* 0x001fea0003800000 */
[----:B------:R0:W5:Y:S01]  /*23d0*/  LDG.E.U8 R6, desc[UR36][R10.64+0x20] ;  /* 0x000020240a067981 */ /* 0x000162000c1e1100 */
[----:B------:R-:W-:Y:S05]  /*23e0*/  BRA `(.L_x_68) ;  /* 0x00000000002c7947 */ /* 0x000fea0003800000 */
.L_x_67:
        /* <DEDUP_REMOVED lines=11> */
.L_x_68:
[----:B------:R0:W-:Y:S01]  /*24a0*/  STL.U8 [R1+0x5f], R4 ;  /* 0x00005f0401007387 */ /* 0x0001e20000100000 */
[----:B-----5:R-:W-:-:S04]  /*24b0*/  LOP3.LUT R0, R6, 0xff, RZ, 0xc0, !PT ;  /* 0x000000ff06007812 */ /* 0x020fc800078ec0ff */
[----:B------:R-:W-:-:S13]  /*24c0*/  ISETP.NE.AND P1, PT, R0, 0x2d, PT ;  /* 0x0000002d0000780c */ /* 0x000fda0003f25270 */
[----:B0-----:R-:W-:Y:S05]  /*24d0*/  @!P1 BRA `(.L_x_69) ;  /* 0x0000000000089947 */ /* 0x001fea0003800000 */
[----:B------:R0:W5:Y:S01]  /*24e0*/  LDG.E.U8 R4, desc[UR36][R10.64+0x21] ;  /* 0x000021240a047981 */ /* 0x000162000c1e1100 */
[----:B------:R-:W-:Y:S05]  /*24f0*/  BRA `(.L_x_70) ;  /* 0x00000000002c7947 */ /* 0x000fea0003800000 */
.L_x_69:
        /* <DEDUP_REMOVED lines=11> */
.L_x_70:
[----:B------:R0:W-:Y:S01]  /*25b0*/  STL.U8 [R1+0x60], R6 ;  /* 0x0000600601007387 */ /* 0x0001e20000100000 */
[----:B-----5:R-:W-:-:S04]  /*25c0*/  LOP3.LUT R0, R4, 0xff, RZ, 0xc0, !PT ;  /* 0x000000ff04007812 */ /* 0x020fc800078ec0ff */
[----:B------:R-:W-:-:S13]  /*25d0*/  ISETP.NE.AND P1, PT, R0, 0x2d, PT ;  /* 0x0000002d0000780c */ /* 0x000fda0003f25270 */
[----:B0-----:R-:W-:Y:S05]  /*25e0*/  @!P1 BRA `(.L_x_71) ;  /* 0x0000000000089947 */ /* 0x001fea0003800000 */
[----:B------:R0:W5:Y:S01]  /*25f0*/  LDG.E.U8 R6, desc[UR36][R10.64+0x22] ;  /* 0x000022240a067981 */ /* 0x000162000c1e1100 */
[----:B------:R-:W-:Y:S05]  /*2600*/  BRA `(.L_x_72) ;  /* 0x00000000002c7947 */ /* 0x000fea0003800000 */
.L_x_71:
        /* <DEDUP_REMOVED lines=11> */
.L_x_72:
[----:B------:R0:W-:Y:S01]  /*26c0*/  STL.U8 [R1+0x61], R4 ;  /* 0x0000610401007387 */ /* 0x0001e20000100000 */
[----:B-----5:R-:W-:-:S04]  /*26d0*/  LOP3.LUT R0, R6, 0xff, RZ, 0xc0, !PT ;  /* 0x000000ff06007812 */ /* 0x020fc800078ec0ff */
[----:B------:R-:W-:-:S13]  /*26e0*/  ISETP.NE.AND P1, PT, R0, 0x2d, PT ;  /* 0x0000002d0000780c */ /* 0x000fda0003f25270 */
[----:B0-----:R-:W-:Y:S05]  /*26f0*/  @!P1 BRA `(.L_x_73) ;  /* 0x0000000000089947 */ /* 0x001fea0003800000 */
[----:B------:R0:W5:Y:S01]  /*2700*/  LDG.E.U8 R4, desc[UR36][R10.64+0x23] ;  /* 0x000023240a047981 */ /* 0x000162000c1e1100 */
[----:B------:R-:W-:Y:S05]  /*2710*/  BRA `(.L_x_74) ;  /* 0x00000000002c7947 */ /* 0x000fea0003800000 */
.L_x_73:
        /* <DEDUP_REMOVED lines=11> */
.L_x_74:
[----:B------:R0:W-:Y:S01]  /*27d0*/  STL.U8 [R1+0x62], R6 ;  /* 0x0000620601007387 */ /* 0x0001e20000100000 */
[----:B-----5:R-:W-:-:S04]  /*27e0*/  LOP3.LUT R0, R4, 0xff, RZ, 0xc0, !PT ;  /* 0x000000ff04007812 */ /* 0x020fc800078ec0ff */
[----:B------:R-:W-:-:S13]  /*27f0*/  ISETP.NE.AND P1, PT, R0, 0x2d, PT ;  /* 0x0000002d0000780c */ /* 0x000fda0003f25270 */
[----:B0-----:R-:W-:Y:S05]  /*2800*/  @!P1 BRA `(.L_x_75) ;  /* 0x0000000000089947 */ /* 0x001fea0003800000 */
[----:B------:R0:W5:Y:S01]  /*2810*/  LDG.E.U8 R6, desc[UR36][R10.64+0x24] ;  /* 0x000024240a067981 */ /* 0x000162000c1e1100 */
[----:B------:R-:W-:Y:S05]  /*2820*/  BRA `(.L_x_76) ;  /* 0x00000000002c7947 */ /* 0x000fea0003800000 */
.L_x_75:
        /* <DEDUP_REMOVED lines=11> */
.L_x_76:
[----:B------:R0:W-:Y:S01]  /*28e0*/  STL.U8 [R1+0x63], R4 ;  /* 0x0000630401007387 */ /* 0x0001e20000100000 */
[----:B-----5:R-:W-:-:S04]  /*28f0*/  LOP3.LUT R0, R6, 0xff, RZ, 0xc0, !PT ;  /* 0x000000ff06007812 */ /* 0x020fc800078ec0ff */
[----:B------:R-:W-:-:S13]  /*2900*/  ISETP.NE.AND P1, PT, R0, 0x2d, PT ;  /* 0x0000002d0000780c */ /* 0x000fda0003f25270 */
[----:B0-----:R-:W-:Y:S05]  /*2910*/  @!P1 BRA `(.L_x_77) ;  /* 0x0000000000089947 */ /* 0x001fea0003800000 */
[----:B------:R0:W5:Y:S01]  /*2920*/  LDG.E.U8 R4, desc[UR36][R10.64+0x25] ;  /* 0x000025240a047981 */ /* 0x000162000c1e1100 */
[----:B------:R-:W-:Y:S05]  /*2930*/  BRA `(.L_x_78) ;  /* 0x00000000002c7947 */ /* 0x000fea0003800000 */
.L_x_77:
        /* <DEDUP_REMOVED lines=11> */
.L_x_78:
[----:B------:R0:W-:Y:S01]  /*29f0*/  STL.U8 [R1+0x64], R6 ;  /* 0x0000640601007387 */ /* 0x0001e20000100000 */
[----:B-----5:R-:W-:-:S04]  /*2a00*/  LOP3.LUT R0, R4, 0xff, RZ, 0xc0, !PT ;  /* 0x000000ff04007812 */ /* 0x020fc800078ec0ff */
[----:B------:R-:W-:-:S13]  /*2a10*/  ISETP.NE.AND P1, PT, R0, 0x2d, PT ;  /* 0x0000002d0000780c */ /* 0x000fda0003f25270 */
[----:B0-----:R-:W-:Y:S05]  /*2a20*/  @!P1 BRA `(.L_x_79) ;  /* 0x0000000000089947 */ /* 0x001fea0003800000 */
[----:B------:R0:W5:Y:S01]  /*2a30*/  LDG.E.U8 R6, desc[UR36][R10.64+0x26] ;  /* 0x000026240a067981 */ /* 0x000162000c1e1100 */
[----:B------:R-:W-:Y:S05]  /*2a40*/  BRA `(.L_x_80) ;  /* 0x00000000002c7947 */ /* 0x000fea0003800000 */
.L_x_79:
        /* <DEDUP_REMOVED lines=11> */
.L_x_80:
[----:B------:R0:W-:Y:S01]  /*2b00*/  STL.U8 [R1+0x65], R4 ;  /* 0x0000650401007387 */ /* 0x0001e20000100000 */
[----:B-----5:R-:W-:-:S04]  /*2b10*/  LOP3.LUT R0, R6, 0xff, RZ, 0xc0, !PT ;  /* 0x000000ff06007812 */ /* 0x020fc800078ec0ff */
[----:B------:R-:W-:-:S13]  /*2b20*/  ISETP.NE.AND P1, PT, R0, 0x2d, PT ;  /* 0x0000002d0000780c */ /* 0x000fda0003f25270 */
[----:B0-----:R-:W-:Y:S05]  /*2b30*/  @!P1 BRA `(.L_x_81) ;  /* 0x0000000000089947 */ /* 0x001fea0003800000 */
[----:B------:R0:W5:Y:S01]  /*2b40*/  LDG.E.U8 R4, desc[UR36][R10.64+0x27] ;  /* 0x000027240a047981 */ /* 0x000162000c1e1100 */
[----:B------:R-:W-:Y:S05]  /*2b50*/  BRA `(.L_x_82) ;  /* 0x00000000002c7947 */ /* 0x000fea0003800000 */
.L_x_81:
        /* <DEDUP_REMOVED lines=11> */
.L_x_82:
[----:B------:R0:W-:Y:S01]  /*2c10*/  STL.U8 [R1+0x66], R6 ;  /* 0x0000660601007387 */ /* 0x0001e20000100000 */
[----:B-----5:R-:W-:-:S04]  /*2c20*/  LOP3.LUT R0, R4, 0xff, RZ, 0xc0, !PT ;  /* 0x000000ff04007812 */ /* 0x020fc800078ec0ff */
[----:B------:R-:W-:-:S13]  /*2c30*/  ISETP.NE.AND P1, PT, R0, 0x2d, PT ;  /* 0x0000002d0000780c */ /* 0x000fda0003f25270 */
[----:B0-----:R-:W-:Y:S05]  /*2c40*/  @!P1 BRA `(.L_x_83) ;  /* 0x0000000000089947 */ /* 0x001fea0003800000 */
[----:B------:R0:W5:Y:S01]  /*2c50*/  LDG.E.U8 R6, desc[UR36][R10.64+0x28] ;  /* 0x000028240a067981 */ /* 0x000162000c1e1100 */
[----:B------:R-:W-:Y:S05]  /*2c60*/  BRA `(.L_x_84) ;  /* 0x00000000002c7947 */ /* 0x000fea0003800000 */
.L_x_83:
        /* <DEDUP_REMOVED lines=11> */
.L_x_84:
[----:B------:R0:W-:Y:S01]  /*2d20*/  STL.U8 [R1+0x67], R4 ;  /* 0x0000670401007387 */ /* 0x0001e20000100000 */
[----:B-----5:R-:W-:-:S04]  /*2d30*/  LOP3.LUT R0, R6, 0xff, RZ, 0xc0, !PT ;  /* 0x000000ff06007812 */ /* 0x020fc800078ec0ff */
[----:B------:R-:W-:-:S13]  /*2d40*/  ISETP.NE.AND P1, PT, R0, 0x2d, PT ;  /* 0x0000002d0000780c */ /* 0x000fda0003f25270 */
[----:B0-----:R-:W-:Y:S05]  /*2d50*/  @!P1 BRA `(.L_x_85) ;  /* 0x0000000000089947 */ /* 0x001fea0003800000 */
[----:B------:R0:W5:Y:S01]  /*2d60*/  LDG.E.U8 R4, desc[UR36][R10.64+0x29] ;  /* 0x000029240a047981 */ /* 0x000162000c1e1100 */
[----:B------:R-:W-:Y:S05]  /*2d70*/  BRA `(.L_x_86) ;  /* 0x00000000002c7947 */ /* 0x000fea0003800000 */
.L_x_85:
        /* <DEDUP_REMOVED lines=11> */
.L_x_86:
[----:B------:R0:W-:Y:S01]  /*2e30*/  STL.U8 [R1+0x68], R6 ;  /* 0x0000680601007387 */ /* 0x0001e20000100000 */
[----:B-----5:R-:W-:-:S04]  /*2e40*/  LOP3.LUT R0, R4, 0xff, RZ, 0xc0, !PT ;  /* 0x000000ff04007812 */ /* 0x020fc800078ec0ff */
[----:B------:R-:W-:-:S13]  /*2e50*/  ISETP.NE.AND P1, PT, R0, 0x2d, PT ;  /* 0x0000002d0000780c */ /* 0x000fda0003f25270 */
[----:B0-----:R-:W-:Y:S05]  /*2e60*/  @!P1 BRA `(.L_x_87) ;  /* 0x0000000000089947 */ /* 0x001fea0003800000 */
[----:B------:R0:W5:Y:S01]  /*2e70*/  LDG.E.U8 R6, desc[UR36][R10.64+0x2a] ;  /* 0x00002a240a067981 */ /* 0x000162000c1e1100 */
[----:B------:R-:W-:Y:S05]  /*2e80*/  BRA `(.L_x_88) ;  /* 0x00000000002c7947 */ /* 0x000fea0003800000 */
.L_x_87:
        /* <DEDUP_REMOVED lines=11> */
.L_x_88:
[----:B------:R0:W-:Y:S01]  /*2f40*/  STL.U8 [R1+0x69], R4 ;  /* 0x0000690401007387 */ /* 0x0001e20000100000 */
[----:B-----5:R-:W-:-:S04]  /*2f50*/  LOP3.LUT R0, R6, 0xff, RZ, 0xc0, !PT ;  /* 0x000000ff06007812 */ /* 0x020fc800078ec0ff */
[----:B------:R-:W-:-:S13]  /*2f60*/  ISETP.NE.AND P1, PT, R0, 0x2d, PT ;  /* 0x0000002d0000780c */ /* 0x000fda0003f25270 */
[----:B0-----:R-:W-:Y:S05]  /*2f70*/  @!P1 BRA `(.L_x_89) ;  /* 0x0000000000089947 */ /* 0x001fea0003800000 */
[----:B------:R0:W5:Y:S01]  /*2f80*/  LDG.E.U8 R4, desc[UR36][R10.64+0x2b] ;  /* 0x00002b240a047981 */ /* 0x000162000c1e1100 */
[----:B------:R-:W-:Y:S05]  /*2f90*/  BRA `(.L_x_90) ;  /* 0x00000000002c7947 */ /* 0x000fea0003800000 */
.L_x_89:
        /* <DEDUP_REMOVED lines=11> */
.L_x_90:
[----:B------:R0:W-:Y:S01]  /*3050*/  STL.U8 [R1+0x6a], R6 ;  /* 0x00006a0601007387 */ /* 0x0001e20000100000 */
[----:B-----5:R-:W-:-:S04]  /*3060*/  LOP3.LUT R0, R4, 0xff, RZ, 0xc0, !PT ;  /* 0x000000ff04007812 */ /* 0x020fc800078ec0ff */
[----:B------:R-:W-:-:S13]  /*3070*/  ISETP.NE.AND P1, PT, R0, 0x2d, PT ;  /* 0x0000002d0000780c */ /* 0x000fda0003f25270 */
[----:B------:R-:W-:Y:S05]  /*3080*/  @P1 BREAK.RELIABLE B9 ;  /* 0x0000000000091942 */ /* 0x000fea0003800100 */
[----:B0-----:R-:W-:Y:S05]  /*3090*/  @P1 BRA `(.L_x_91) ;  /* 0x0000000000341947 */ /* 0x001fea0003800000 */
[----:B------:R-:W5:Y:S02]  /*30a0*/  LDG.E.U8 R0, desc[UR36][R10.64+0x2c] ;  /* 0x00002c240a007981 */ /* 0x000f64000c1e1100 */
[----:B-----5:R-:W-:-:S13]  /*30b0*/  ISETP.NE.AND P1, PT, R0, 0x34, PT ;  /* 0x000000340000780c */ /* 0x020fda0003f25270 */
[----:B------:R-:W-:Y:S05]  /*30c0*/  @P1 BREAK.RELIABLE B9 ;  /* 0x0000000000091942 */ /* 0x000fea0003800100 */
[----:B------:R-:W-:Y:S05]  /*30d0*/  @P1 BRA `(.L_x_91) ;  /* 0x0000000000241947 */ /* 0x000fea0003800000 */
[----:B------:R-:W5:Y:S02]  /*30e0*/  LDG.E.U8 R0, desc[UR36][R10.64+0x2d] ;  /* 0x00002d240a007981 */ /* 0x000f64000c1e1100 */
[----:B-----5:R-:W-:-:S13]  /*30f0*/  ISETP.NE.AND P1, PT, R0, 0x30, PT ;  /* 0x000000300000780c */ /* 0x020fda0003f25270 */
[----:B------:R-:W-:Y:S05]  /*3100*/  @P1 BREAK.RELIABLE B9 ;  /* 0x0000000000091942 */ /* 0x000fea0003800100 */
[----:B------:R-:W-:Y:S05]  /*3110*/  @P1 BRA `(.L_x_91) ;  /* 0x0000000000141947 */ /* 0x000fea0003800000 */
[----:B-1234-:R-:W2:Y:S01]  /*3120*/  LDG.E.U8 R10, desc[UR36][R10.64+0x2e] ;  /* 0x00002e240a0a7981 */ /* 0x01eea2000c1e1100 */
[----:B------:R-:W-:Y:S01]  /*3130*/  IMAD.MOV.U32 R0, RZ, RZ, 0x2b ;  /* 0x0000002bff007424 */ /* 0x000fe200078e00ff */
[----:B--2---:R-:W-:-:S13]  /*3140*/  ISETP.NE.AND P1, PT, R10, 0x34, PT ;  /* 0x000000340a00780c */ /* 0x004fda0003f25270 */
[----:B------:R-:W-:Y:S05]  /*3150*/  @P1 BREAK.RELIABLE B9 ;  /* 0x0000000000091942 */ /* 0x000fea0003800100 */
[----:B------:R-:W-:Y:S05]  /*3160*/  @!P1 BRA `(.L_x_6) ;  /* 0x0000000000089947 */ /* 0x000fea0003800000 */
.L_x_91:
[----:B------:R0:W-:Y:S01]  /*3170*/  STL.U8 [R1+0x6b], R4 ;  /* 0x00006b0401007387 */ /* 0x0001e20000100000 */
[----:B------:R-:W-:Y:S05]  /*3180*/  BRA `(.L_x_92) ;  /* 0x0000000000f47947 */ /* 0x000fea0003800000 */
.L_x_6:
[----:B------:R-:W-:Y:S05]  /*3190*/  BSYNC.RELIABLE B9 ;  /* 0x0000000000097941 */ /* 0x000fea0003800100 */
.L_x_3:
[----:B------:R-:W-:-:S05]  /*31a0*/  IMAD.IADD R6, R1, 0x1, R0 ;  /* 0x0000000101067824 */ /* 0x000fca00078e0200 */
[----:B------:R0:W-:Y:S04]  /*31b0*/  STL.U8 [R6+0x40], RZ ;  /* 0x000040ff06007387 */ /* 0x0001e80000100000 */
[----:B------:R0:W5:Y:S01]  /*31c0*/  LDL.U8 R4, [R1+0x40] ;  /* 0x0000400001047983 */ /* 0x0001620000100000 */
[----:B------:R-:W-:-:S07]  /*31d0*/  IMAD.MOV.U32 R0, RZ, RZ, RZ ;  /* 0x000000ffff007224 */ /* 0x000fce00078e00ff */
.L_x_98:
[----:B-1234-:R-:W-:-:S05]  /*31e0*/  IMAD R11, R0, 0x30, R7 ;  /* 0x00000030000b7824 */ /* 0x01efca00078e0207 */
[----:B------:R-:W2:Y:S01]  /*31f0*/  LDL.U8 R17, [R11] ;  /* 0x000000000b117983 */ /* 0x000ea20000100000 */
[----:B------:R-:W-:Y:S01]  /*3200*/  BSSY.RELIABLE B1, `(.L_x_93) ;  /* 0x000001a000017945 */ /* 0x000fe20003800100 */
[----:B--2---:R-:W-:-:S04]  /*3210*/  ISETP.NE.AND P2, PT, R17, RZ, PT ;  /* 0x000000ff1100720c */ /* 0x004fc80003f45270 */
[----:B-----5:R-:W-:-:S13]  /*3220*/  ISETP.EQ.XOR P1, PT, R4, RZ, !P2 ;  /* 0x000000ff0400720c */ /* 0x020fda0005722a70 */
[----:B------:R-:W-:Y:S05]  /*3230*/  @P1 BRA `(.L_x_94) ;  /* 0x0000000000581947 */ /* 0x000fea0003800000 */
[----:B------:R-:W-:Y:S05]  /*3240*/  @!P2 BREAK.RELIABLE B1 ;  /* 0x000000000001a942 */ /* 0x000fea0003800100 */
[----:B------:R-:W-:Y:S05]  /*3250*/  @!P2 BRA `(.L_x_95) ;  /* 0x000000000040a947 */ /* 0x000fea0003800000 */
[----:B------:R-:W-:Y:S01]  /*3260*/  VIADD R13, R11, 0x1 ;  /* 0x000000010b0d7836 */ /* 0x000fe20000000000 */
[----:B0-----:R-:W-:Y:S01]  /*3270*/  PRMT R6, R17, 0x7610, R6 ;  /* 0x0000761011067816 */ /* 0x001fe20000000006 */
[----:B------:R-:W-:-:S07]  /*3280*/  IMAD.MOV.U32 R10, RZ, RZ, R12 ;  /* 0x000000ffff0a7224 */ /* 0x000fce00078e000c */
.L_x_96:
[----:B------:R-:W2:Y:S02]  /*3290*/  LDL.U8 R15, [R10] ;  /* 0x000000000a0f7983 */ /* 0x000ea40000100000 */
[----:B--2---:R-:W-:-:S13]  /*32a0*/  ISETP.NE.AND P1, PT, R15, RZ, PT ;  /* 0x000000ff0f00720c */ /* 0x004fda0003f25270 */
[----:B------:R-:W-:Y:S05]  /*32b0*/  @!P1 BREAK.RELIABLE B1 ;  /* 0x0000000000019942 */ /* 0x000fea0003800100 */
[----:B------:R-:W-:Y:S05]  /*32c0*/  @!P1 BRA `(.L_x_95) ;  /* 0x0000000000249947 */ /* 0x000fea0003800000 */
[----:B------:R-:W-:-:S04]  /*32d0*/  PRMT R6, R6, 0x9910, RZ ;  /* 0x0000991006067816 */ /* 0x000fc800000000ff */
[----:B------:R-:W-:-:S13]  /*32e0*/  ISETP.NE.AND P1, PT, R6, R15, PT ;  /* 0x0000000f0600720c */ /* 0x000fda0003f25270 */
[----:B------:R-:W-:Y:S05]  /*32f0*/  @P1 BRA `(.L_x_94) ;  /* 0x0000000000281947 */ /* 0x000fea0003800000 */
[----:B------:R0:W2:Y:S01]  /*3300*/  LDL.U8 R6, [R13] ;  /* 0x000000000d067983 */ /* 0x0000a20000100000 */
[----:B------:R-:W-:Y:S02]  /*3310*/  VIADD R10, R10, 0x1 ;  /* 0x000000010a0a7836 */ /* 0x000fe40000000000 */
[----:B0-----:R-:W-:Y:S01]  /*3320*/  VIADD R13, R13, 0x1 ;  /* 0x000000010d0d7836 */ /* 0x001fe20000000000 */
[----:B--2---:R-:W-:-:S13]  /*3330*/  ISETP.NE.AND P1, PT, R6, RZ, PT ;  /* 0x000000ff0600720c */ /* 0x004fda0003f25270 */
[----:B------:R-:W-:Y:S05]  /*3340*/  @!P1 BREAK.RELIABLE B1 ;  /* 0x0000000000019942 */ /* 0x000fea0003800100 */
[----:B------:R-:W-:Y:S05]  /*3350*/  @P1 BRA `(.L_x_96) ;  /* 0xfffffffc00cc1947 */ /* 0x000fea000383ffff */
.L_x_95:
[----:B------:R-:W2:Y:S02]  /*3360*/  LDL R0, [R11+0x2c] ;  /* 0x00002c000b007983 */ /* 0x000ea40000100800 */
[----:B--2---:R-:W-:-:S05]  /*3370*/  VIADD R0, R0, 0x1 ;  /* 0x0000000100007836 */ /* 0x004fca0000000000 */
[----:B------:R2:W-:Y:S01]  /*3380*/  STL [R11+0x2c], R0 ;  /* 0x00002c000b007387 */ /* 0x0005e20000100800 */
[----:B------:R-:W-:Y:S05]  /*3390*/  BRA `(.L_x_92) ;  /* 0x0000000000707947 */ /* 0x000fea0003800000 */
.L_x_94:
[----:B------:R-:W-:Y:S05]  /*33a0*/  BSYNC.RELIABLE B1 ;  /* 0x0000000000017941 */ /* 0x000fea0003800100 */
.L_x_93:
[----:B------:R-:W-:-:S13]  /*33b0*/  ISETP.NE.AND P1, PT, R17, RZ, PT ;  /* 0x000000ff1100720c */ /* 0x000fda0003f25270 */
[----:B------:R-:W-:Y:S05]  /*33c0*/  @!P1 BRA `(.L_x_97) ;  /* 0x0000000000109947 */ /* 0x000fea0003800000 */
[----:B------:R-:W-:-:S05]  /*33d0*/  VIADD R0, R0, 0x1 ;  /* 0x0000000100007836 */ /* 0x000fca0000000000 */
[----:B------:R-:W-:-:S13]  /*33e0*/  ISETP.NE.AND P1, PT, R0, 0x94f, PT ;  /* 0x0000094f0000780c */ /* 0x000fda0003f25270 */
[----:B------:R-:W-:Y:S05]  /*33f0*/  @!P1 BRA `(.L_x_92) ;  /* 0x0000000000589947 */ /* 0x000fea0003800000 */
[----:B------:R-:W-:Y:S05]  /*3400*/  BRA `(.L_x_98) ;  /* 0xfffffffc00747947 */ /* 0x000fea000383ffff */
.L_x_97:
[----:B------:R-:W2:Y:S01]  /*3410*/  LDL.U8 R4, [R1+0x40] ;  /* 0x0000400001047983 */ /* 0x000ea20000100000 */
[----:B------:R-:W-:Y:S01]  /*3420*/  BSSY.RECONVERGENT B1, `(.L_x_99) ;  /* 0x000000e000017945 */ /* 0x000fe20003800200 */
[----:B------:R-:W-:Y:S01]  /*3430*/  IMAD.MOV.U32 R0, RZ, RZ, RZ ;  /* 0x000000ffff007224 */ /* 0x000fe200078e00ff */
[----:B--2---:R-:W-:-:S13]  /*3440*/  ISETP.NE.AND P1, PT, R4, RZ, PT ;  /* 0x000000ff0400720c */ /* 0x004fda0003f25270 */
[----:B------:R-:W-:Y:S05]  /*3450*/  @!P1 BRA `(.L_x_100) ;  /* 0x0000000000289947 */ /* 0x000fea0003800000 */
[----:B------:R-:W-:Y:S01]  /*3460*/  BSSY.RECONVERGENT B2, `(.L_x_100) ;  /* 0x0000009000027945 */ /* 0x000fe20003800200 */
[----:B------:R-:W-:-:S07]  /*3470*/  IMAD.MOV.U32 R0, RZ, RZ, RZ ;  /* 0x000000ffff007224 */ /* 0x000fce00078e00ff */
.L_x_101:
[--C-:B------:R-:W-:Y:S02]  /*3480*/  IMAD.IADD R13, R11, 0x1, R0.reuse ;  /* 0x000000010b0d7824 */ /* 0x100fe400078e0200 */
[----:B0-----:R-:W-:-:S03]  /*3490*/  IMAD.IADD R6, R1, 0x1, R0 ;  /* 0x0000000101067824 */ /* 0x001fc600078e0200 */
[----:B------:R0:W-:Y:S04]  /*34a0*/  STL.U8 [R13], R4 ;  /* 0x000000040d007387 */ /* 0x0001e80000100000 */
[----:B0-----:R-:W2:Y:S01]  /*34b0*/  LDL.U8 R4, [R6+0x41] ;  /* 0x0000410006047983 */ /* 0x001ea20000100000 */
[----:B------:R-:W-:Y:S01]  /*34c0*/  VIADD R0, R0, 0x1 ;  /* 0x0000000100007836 */ /* 0x000fe20000000000 */
[----:B--2---:R-:W-:-:S13]  /*34d0*/  ISETP.NE.AND P1, PT, R4, RZ, PT ;  /* 0x000000ff0400720c */ /* 0x004fda0003f25270 */
[----:B------:R-:W-:Y:S05]  /*34e0*/  @P1 BRA `(.L_x_101) ;  /* 0xfffffffc00e41947 */ /* 0x000fea000383ffff */
[----:B------:R-:W-:Y:S05]  /*34f0*/  BSYNC.RECONVERGENT B2 ;  /* 0x0000000000027941 */ /* 0x000fea0003800200 */
.L_x_100:
[----:B------:R-:W-:Y:S05]  /*3500*/  BSYNC.RECONVERGENT B1 ;  /* 0x0000000000017941 */ /* 0x000fea0003800200 */
.L_x_99:
[----:B------:R-:W-:Y:S02]  /*3510*/  IMAD.IADD R0, R11, 0x1, R0 ;  /* 0x000000010b007824 */ /* 0x000fe400078e0200 */
[----:B------:R-:W-:Y:S02]  /*3520*/  IMAD.MOV.U32 R4, RZ, RZ, 0x1 ;  /* 0x00000001ff047424 */ /* 0x000fe400078e00ff */
[----:B------:R-:W-:Y:S01]  /*3530*/  VIADD R5, R5, 0x1 ;  /* 0x0000000105057836 */ /* 0x000fe20000000000 */
[----:B------:R1:W-:Y:S04]  /*3540*/  STL.U8 [R0], RZ ;  /* 0x000000ff00007387 */ /* 0x0003e80000100000 */
[----:B------:R1:W-:Y:S02]  /*3550*/  STL [R11+0x2c], R4 ;  /* 0x00002c040b007387 */ /* 0x0003e40000100800 */
.L_x_92:
[----:B------:R-:W-:Y:S05]  /*3560*/  BSYNC.RECONVERGENT B0 ;  /* 0x0000000000007941 */ /* 0x000fea0003800200 */
.L_x_2:
[----:B------:R-:W-:Y:S05]  /*3570*/  @P0 BRA `(.L_x_102) ;  /* 0xffffffcc002c0947 */ /* 0x000fea000383ffff */
[----:B------:R-:W-:Y:S01]  /*3580*/  ISETP.GE.AND P0, PT, R5, 0x1, PT ;  /* 0x000000010500780c */ /* 0x000fe20003f06270 */
[----:B------:R-:W-:Y:S05]  /*3590*/  WARPSYNC.ALL ;  /* 0x0000000000007948 */ /* 0x000fea0003800000 */
[----:B------:R-:W-:Y:S06]  /*35a0*/  BAR.SYNC.DEFER_BLOCKING 0x0 ;  /* 0x0000000000007b1d */ /* 0x000fec0000010000 */
[----:B------:R-:W-:Y:S04]  /*35b0*/  BSSY.RECONVERGENT B0, `(.L_x_103) ;  /* 0x0000085000007945 */ /* 0x000fe80003800200 */
[----:B------:R-:W-:Y:S05]  /*35c0*/  @!P0 BRA `(.L_x_104) ;  /* 0x00000008000c8947 */ /* 0x000fea0003800000 */
[----:B------:R-:W-:Y:S02]  /*35d0*/  VIADD R17, R1, 0x41 ;  /* 0x0000004101117836 */ /* 0x000fe40000000000 */
[----:B------:R-:W-:-:S07]  /*35e0*/  IMAD.MOV.U32 R18, RZ, RZ, RZ ;  /* 0x000000ffff127224 */ /* 0x000fce00078e00ff */
.L_x_121:
[----:B------:R-:W-:-:S05]  /*35f0*/  IMAD R13, R18, 0x30, R7 ;  /* 0x00000030120d7824 */ /* 0x000fca00078e0207 */
[----:B0-----:R-:W3:Y:S04]  /*3600*/  LDL.U8 R6, [R13] ;  /* 0x000000000d067983 */ /* 0x001ee80000100000 */
[----:B------:R0:W5:Y:S01]  /*3610*/  LDL R3, [R13+0x2c] ;  /* 0x00002c000d037983 */ /* 0x0001620000100800 */
[----:B------:R-:W-:Y:S01]  /*3620*/  BSSY.RECONVERGENT B1, `(.L_x_105) ;  /* 0x0000012000017945 */ /* 0x000fe20003800200 */
[----:B-1----:R-:W-:Y:S02]  /*3630*/  IMAD.MOV.U32 R4, RZ, RZ, RZ ;  /* 0x000000ffff047224 */ /* 0x002fe400078e00ff */
[----:B--2---:R-:W-:Y:S01]  /*3640*/  IMAD.MOV.U32 R0, RZ, RZ, 0x1 ;  /* 0x00000001ff007424 */ /* 0x004fe200078e00ff */
[----:B---3--:R-:W-:-:S13]  /*3650*/  ISETP.NE.AND P0, PT, R6, RZ, PT ;  /* 0x000000ff0600720c */ /* 0x008fda0003f05270 */
[----:B0-----:R-:W-:Y:S05]  /*3660*/  @!P0 BRA `(.L_x_106) ;  /* 0x0000000000348947 */ /* 0x001fea0003800000 */
[----:B------:R-:W-:Y:S01]  /*3670*/  BSSY.RECONVERGENT B2, `(.L_x_107) ;  /* 0x000000b000027945 */ /* 0x000fe20003800200 */
[----:B------:R-:W-:-:S07]  /*3680*/  IMAD.MOV.U32 R4, RZ, RZ, RZ ;  /* 0x000000ffff047224 */ /* 0x000fce00078e00ff */
.L_x_108:
[--C-:B----4-:R-:W-:Y:S02]  /*3690*/  IMAD.IADD R11, R1, 0x1, R4.reuse ;  /* 0x00000001010b7824 */ /* 0x110fe400078e0204 */
[----:B------:R-:W-:-:S03]  /*36a0*/  IMAD.IADD R0, R13, 0x1, R4 ;  /* 0x000000010d007824 */ /* 0x000fc600078e0204 */
[----:B------:R0:W-:Y:S04]  /*36b0*/  STL.U8 [R11+0x240], R6 ;  /* 0x000240060b007387 */ /* 0x0001e80000100000 */
[----:B0-----:R-:W2:Y:S01]  /*36c0*/  LDL.U8 R6, [R0+0x1] ;  /* 0x0000010000067983 */ /* 0x001ea20000100000 */
[----:B------:R-:W-:Y:S02]  /*36d0*/  VIADD R10, R4, 0x1 ;  /* 0x00000001040a7836 */ /* 0x000fe40000000000 */
[----:B------:R-:W-:Y:S02]  /*36e0*/  IMAD.MOV.U32 R14, RZ, RZ, R4 ;  /* 0x000000ffff0e7224 */ /* 0x000fe400078e0004 */
[----:B------:R-:W-:Y:S01]  /*36f0*/  IMAD.MOV.U32 R4, RZ, RZ, R10 ;  /* 0x000000ffff047224 */ /* 0x000fe200078e000a */
[----:B--2---:R-:W-:-:S13]  /*3700*/  ISETP.NE.AND P0, PT, R6, RZ, PT ;  /* 0x000000ff0600720c */ /* 0x004fda0003f05270 */
[----:B------:R-:W-:Y:S05]  /*3710*/  @P0 BRA `(.L_x_108) ;  /* 0xfffffffc00dc0947 */ /* 0x000fea000383ffff */
[----:B------:R-:W-:Y:S05]  /*3720*/  BSYNC.RECONVERGENT B2 ;  /* 0x0000000000027941 */ /* 0x000fea0003800200 */
.L_x_107:
[----:B------:R-:W-:-:S07]  /*3730*/  VIADD R0, R14, 0x2 ;  /* 0x000000020e007836 */ /* 0x000fce0000000000 */
.L_x_106:
[----:B------:R-:W-:Y:S05]  /*3740*/  BSYNC.RECONVERGENT B1 ;  /* 0x0000000000017941 */ /* 0x000fea0003800200 */
.L_x_105:
[----:B------:R-:W-:Y:S01]  /*3750*/  IMAD.MOV.U32 R6, RZ, RZ, 0x30 ;  /* 0x00000030ff067424 */ /* 0x000fe200078e00ff */
[----:B-----5:R-:W-:Y:S01]  /*3760*/  ISETP.GT.AND P0, PT, R3, -0x1, PT ;  /* 0xffffffff0300780c */ /* 0x020fe20003f04270 */
[----:B----4-:R-:W-:Y:S01]  /*3770*/  IMAD.MOV.U32 R10, RZ, RZ, 0x31 ;  /* 0x00000031ff0a7424 */ /* 0x010fe200078e00ff */
[----:B------:R-:W-:Y:S01]  /*3780*/  BSSY.RECONVERGENT B1, `(.L_x_109) ;  /* 0x0000026000017945 */ /* 0x000fe20003800200 */
[--C-:B------:R-:W-:Y:S01]  /*3790*/  IMAD.IADD R15, R1, 0x1, R4.reuse ;  /* 0x00000001010f7824 */ /* 0x100fe200078e0204 */
[----:B------:R-:W-:Y:S01]  /*37a0*/  PRMT R4, R6, 0x7610, R4 ;  /* 0x0000761006047816 */ /* 0x000fe20000000004 */
[----:B------:R-:W-:Y:S01]  /*37b0*/  IMAD.MOV.U32 R19, RZ, RZ, 0x23 ;  /* 0x00000023ff137424 */ /* 0x000fe200078e00ff */
[----:B------:R-:W-:Y:S01]  /*37c0*/  PRMT R6, R10, 0x7610, R6 ;  /* 0x000076100a067816 */ /* 0x000fe20000000006 */
[----:B------:R-:W-:Y:S02]  /*37d0*/  IMAD.MOV.U32 R11, RZ, RZ, 0x32 ;  /* 0x00000032ff0b7424 */ /* 0x000fe400078e00ff */
[----:B------:R-:W-:Y:S01]  /*37e0*/  IMAD.MOV.U32 R13, RZ, RZ, 0x34 ;  /* 0x00000034ff0d7424 */ /* 0x000fe200078e00ff */
[----:B------:R0:W-:Y:S01]  /*37f0*/  STL.U8 [R15+0x240], R19 ;  /* 0x000240130f007387 */ /* 0x0001e20000100000 */
[----:B------:R-:W-:Y:S01]  /*3800*/  IMAD.MOV.U32 R14, RZ, RZ, 0x35 ;  /* 0x00000035ff0e7424 */ /* 0x000fe200078e00ff */
[----:B------:R-:W-:Y:S01]  /*3810*/  PRMT R10, R11, 0x7610, R10 ;  /* 0x000076100b0a7816 */ /* 0x000fe2000000000a */
[----:B------:R-:W-:Y:S01]  /*3820*/  IMAD.MOV.U32 R11, RZ, RZ, 0x33 ;  /* 0x00000033ff0b7424 */ /* 0x000fe200078e00ff */
[----:B------:R1:W-:Y:S01]  /*3830*/  STL.U8 [R1+0x298], R4 ;  /* 0x0002980401007387 */ /* 0x0003e20000100000 */
[----:B------:R-:W-:-:S02]  /*3840*/  IMAD.MOV.U32 R20, RZ, RZ, 0x39 ;  /* 0x00000039ff147424 */ /* 0x000fc400078e00ff */
[----:B------:R-:W-:Y:S01]  /*3850*/  @!P0 IMAD.MOV R3, RZ, RZ, -R3 ;  /* 0x000000ffff038224 */ /* 0x000fe200078e0a03 */
[----:B------:R2:W-:Y:S01]  /*3860*/  STL.U8 [R1+0x299], R6 ;  /* 0x0002990601007387 */ /* 0x0005e20000100000 */
[----:B0-----:R-:W-:-:S03]  /*3870*/  IMAD.MOV.U32 R15, RZ, RZ, 0x36 ;  /* 0x00000036ff0f7424 */ /* 0x001fc600078e00ff */
[----:B------:R0:W-:Y:S01]  /*3880*/  STL.U8 [R1+0x29a], R10 ;  /* 0x00029a0a01007387 */ /* 0x0001e20000100000 */
[----:B------:R-:W-:Y:S02]  /*3890*/  IMAD.MOV.U32 R19, RZ, RZ, 0x38 ;  /* 0x00000038ff137424 */ /* 0x000fe400078e00ff */
[----:B-1----:R-:W-:Y:S01]  /*38a0*/  IMAD.MOV.U32 R4, RZ, RZ, 0x37 ;  /* 0x00000037ff047424 */ /* 0x002fe200078e00ff */
[----:B------:R1:W-:Y:S01]  /*38b0*/  STL.U8 [R1+0x29b], R11 ;  /* 0x00029b0b01007387 */ /* 0x0003e20000100000 */
[----:B--2---:R-:W-:-:S03]  /*38c0*/  IMAD.MOV.U32 R6, RZ, RZ, 0x2d ;  /* 0x0000002dff067424 */ /* 0x004fc600078e00ff */
[----:B------:R2:W-:Y:S01]  /*38d0*/  STL.U8 [R1+0x29c], R13 ;  /* 0x00029c0d01007387 */ /* 0x0005e20000100000 */
[----:B0-----:R-:W-:Y:S01]  /*38e0*/  PRMT R10, R4, 0x7610, R10 ;  /* 0x00007610040a7816 */ /* 0x001fe2000000000a */
[----:B------:R-:W-:Y:S02]  /*38f0*/  IMAD.MOV.U32 R4, RZ, RZ, R3 ;  /* 0x000000ffff047224 */ /* 0x000fe400078e0003 */
[----:B------:R2:W-:Y:S01]  /*3900*/  STL.U8 [R1+0x29d], R14 ;  /* 0x00029d0e01007387 */ /* 0x0005e20000100000 */
[----:B-1----:R-:W-:Y:S01]  /*3910*/  @!P0 PRMT R11, R6, 0x7610, R11 ;  /* 0x00007610060b8816 */ /* 0x002fe2000000000b */
[----:B------:R-:W-:Y:S02]  /*3920*/  IMAD.MOV.U32 R6, RZ, RZ, R12 ;  /* 0x000000ffff067224 */ /* 0x000fe400078e000c */
[----:B------:R2:W-:Y:S01]  /*3930*/  STL.U8 [R1+0x29e], R15 ;  /* 0x00029e0f01007387 */ /* 0x0005e20000100000 */
[----:B------:R-:W-:-:S03]  /*3940*/  @!P0 IMAD.MOV.U32 R6, RZ, RZ, R17 ;  /* 0x000000ffff068224 */ /* 0x000fc600078e0011 */
[----:B------:R2:W-:Y:S04]  /*3950*/  STL.U8 [R1+0x29f], R10 ;  /* 0x00029f0a01007387 */ /* 0x0005e80000100000 */
[----:B------:R2:W-:Y:S04]  /*3960*/  STL.U8 [R1+0x2a0], R19 ;  /* 0x0002a01301007387 */ /* 0x0005e80000100000 */
[----:B------:R2:W-:Y:S04]  /*3970*/  STL.U8 [R1+0x2a1], R20 ;  /* 0x0002a11401007387 */ /* 0x0005e80000100000 */
[----:B------:R2:W-:Y:S02]  /*3980*/  @!P0 STL.U8 [R1+0x40], R11 ;  /* 0x0000400b01008387 */ /* 0x0005e40000100000 */
.L_x_110:
[C---:B------:R-:W-:Y:S01]  /*3990*/  ISETP.GT.U32.AND P0, PT, R4.reuse, 0x9, PT ;  /* 0x000000090400780c */ /* 0x040fe20003f04070 */
[----:B--2---:R-:W-:-:S04]  /*39a0*/  IMAD.HI.U32 R10, R4, -0x33333333, RZ ;  /* 0xcccccccd040a7827 */ /* 0x004fc800078e00ff */
[----:B------:R-:W-:Y:S01]  /*39b0*/  VIADD R6, R6, 0x1 ;  /* 0x0000000106067836 */ /* 0x000fe20000000000 */
[----:B------:R-:W-:-:S07]  /*39c0*/  SHF.R.U32.HI R4, RZ, 0x3, R10 ;  /* 0x00000003ff047819 */ /* 0x000fce000001160a */
[----:B------:R-:W-:Y:S05]  /*39d0*/  @P0 BRA `(.L_x_110) ;  /* 0xfffffffc00ec0947 */ /* 0x000fea000383ffff */
[----:B------:R-:W-:Y:S05]  /*39e0*/  BSYNC.RECONVERGENT B1 ;  /* 0x0000000000017941 */ /* 0x000fea0003800200 */
.L_x_109:
[----:B------:R0:W-:Y:S01]  /*39f0*/  STL.U8 [R6], RZ ;  /* 0x000000ff06007387 */ /* 0x0001e20000100000 */
[----:B------:R-:W-:Y:S01]  /*3a00*/  BSSY.RECONVERGENT B1, `(.L_x_111) ;  /* 0x000000c000017945 */ /* 0x000fe20003800200 */
.L_x_112:
[----:B------:R-:W-:-:S05]  /*3a10*/  IMAD.HI.U32 R4, R3, -0x33333333, RZ ;  /* 0xcccccccd03047827 */ /* 0x000fca00078e00ff */
[----:B------:R-:W-:-:S05]  /*3a20*/  SHF.R.U32.HI R10, RZ, 0x3, R4 ;  /* 0x00000003ff0a7819 */ /* 0x000fca0000011604 */
[----:B------:R-:W-:-:S04]  /*3a30*/  IMAD R4, R10, -0xa, R3 ;  /* 0xfffffff60a047824 */ /* 0x000fc800078e0203 */
[----:B------:R-:W-:-:S05]  /*3a40*/  IMAD.IADD R4, R1, 0x1, R4 ;  /* 0x0000000101047824 */ /* 0x000fca00078e0204 */
[----:B------:R-:W2:Y:S01]  /*3a50*/  LDL.U8 R11, [R4+0x298] ;  /* 0x00029800040b7983 */ /* 0x000ea20000100000 */
[----:B------:R-:W-:Y:S01]  /*3a60*/  ISETP.GT.U32.AND P0, PT, R3, 0x9, PT ;  /* 0x000000090300780c */ /* 0x000fe20003f04070 */
[----:B------:R-:W-:Y:S02]  /*3a70*/  VIADD R13, R6, 0xffffffff ;  /* 0xffffffff060d7836 */ /* 0x000fe40000000000 */
[----:B------:R-:W-:Y:S01]  /*3a80*/  IMAD.MOV.U32 R3, RZ, RZ, R10 ;  /* 0x000000ffff037224 */ /* 0x000fe200078e000a */
[----:B--2---:R0:W-:Y:S02]  /*3a90*/  STL.U8 [R6+-0x1], R11 ;  /* 0xffffff0b06007387 */ /* 0x0041e40000100000 */
[----:B0-----:R-:W-:-:S07]  /*3aa0*/  IMAD.MOV.U32 R6, RZ, RZ, R13 ;  /* 0x000000ffff067224 */ /* 0x001fce00078e000d */
[----:B------:R-:W-:Y:S05]  /*3ab0*/  @P0 BRA `(.L_x_112) ;  /* 0xfffffffc00d40947 */ /* 0x000fea000383ffff */
[----:B------:R-:W-:Y:S05]  /*3ac0*/  BSYNC.RECONVERGENT B1 ;  /* 0x0000000000017941 */ /* 0x000fea0003800200 */
.L_x_111:
[----:B------:R-:W2:Y:S01]  /*3ad0*/  LDL.U8 R4, [R1+0x40] ;  /* 0x0000400001047983 */ /* 0x000ea20000100000 */
[----:B------:R-:W-:Y:S01]  /*3ae0*/  BSSY.RECONVERGENT B1, `(.L_x_113) ;  /* 0x0000010000017945 */ /* 0x000fe20003800200 */
[----:B------:R-:W-:Y:S01]  /*3af0*/  IMAD.MOV.U32 R3, RZ, RZ, RZ ;  /* 0x000000ffff037224 */ /* 0x000fe200078e00ff */
[----:B--2---:R-:W-:-:S13]  /*3b00*/  ISETP.NE.AND P0, PT, R4, RZ, PT ;  /* 0x000000ff0400720c */ /* 0x004fda0003f05270 */
[----:B------:R-:W-:Y:S05]  /*3b10*/  @!P0 BRA `(.L_x_114) ;  /* 0x0000000000308947 */ /* 0x000fea0003800000 */
[----:B------:R-:W-:Y:S01]  /*3b20*/  BSSY.RECONVERGENT B2, `(.L_x_115) ;  /* 0x000000a000027945 */ /* 0x000fe20003800200 */
[----:B------:R-:W-:Y:S01]  /*3b30*/  PRMT R3, R4, 0x7610, R3 ;  /* 0x0000761004037816 */ /* 0x000fe20000000003 */
[----:B------:R-:W-:-:S07]  /*3b40*/  IMAD.MOV.U32 R4, RZ, RZ, RZ ;  /* 0x000000ffff047224 */ /* 0x000fce00078e00ff */
.L_x_116:
[C---:B------:R-:W-:Y:S01]  /*3b50*/  IADD3 R10, PT, PT, R1.reuse, R4, R0 ;  /* 0x00000004010a7210 */ /* 0x040fe20007ffe000 */
[----:B------:R-:W-:-:S04]  /*3b60*/  IMAD.IADD R6, R1, 0x1, R4 ;  /* 0x0000000101067824 */ /* 0x000fc800078e0204 */
[----:B------:R0:W-:Y:S04]  /*3b70*/  STL.U8 [R10+0x240], R3 ;  /* 0x000240030a007387 */ /* 0x0001e80000100000 */
[----:B0-----:R-:W2:Y:S01]  /*3b80*/  LDL.U8 R3, [R6+0x41] ;  /* 0x0000410006037983 */ /* 0x001ea20000100000 */
[----:B------:R-:W-:Y:S01]  /*3b90*/  VIADD R4, R4, 0x1 ;  /* 0x0000000104047836 */ /* 0x000fe20000000000 */
[----:B--2---:R-:W-:-:S13]  /*3ba0*/  ISETP.NE.AND P0, PT, R3, RZ, PT ;  /* 0x000000ff0300720c */ /* 0x004fda0003f05270 */
[----:B------:R-:W-:Y:S05]  /*3bb0*/  @P0 BRA `(.L_x_116) ;  /* 0xfffffffc00e40947 */ /* 0x000fea000383ffff */
[----:B------:R-:W-:Y:S05]  /*3bc0*/  BSYNC.RECONVERGENT B2 ;  /* 0x0000000000027941 */ /* 0x000fea0003800200 */
.L_x_115:
[----:B------:R-:W-:-:S07]  /*3bd0*/  IMAD.MOV.U32 R3, RZ, RZ, R4 ;  /* 0x000000ffff037224 */ /* 0x000fce00078e0004 */
.L_x_114:
[----:B------:R-:W-:Y:S05]  /*3be0*/  BSYNC.RECONVERGENT B1 ;  /* 0x0000000000017941 */ /* 0x000fea0003800200 */
.L_x_113:
[----:B------:R-:W-:-:S05]  /*3bf0*/  IADD3 R10, PT, PT, R1, R3, R0 ;  /* 0x00000003010a7210 */ /* 0x000fca0007ffe000 */
[----:B------:R0:W-:Y:S04]  /*3c00*/  STL.U8 [R10+0x240], RZ ;  /* 0x000240ff0a007387 */ /* 0x0001e80000100000 */
[----:B------:R-:W2:Y:S01]  /*3c10*/  LDL.U8 R6, [R1+0x240] ;  /* 0x0002400001067983 */ /* 0x000ea20000100000 */
[----:B------:R-:W-:Y:S01]  /*3c20*/  IMAD R11, R18, 0x2c, RZ ;  /* 0x0000002c120b7824 */ /* 0x000fe200078e02ff */
[----:B------:R-:W-:Y:S01]  /*3c30*/  BSSY.RECONVERGENT B1, `(.L_x_117) ;  /* 0x0000016000017945 */ /* 0x000fe20003800200 */
[----:B------:R-:W-:Y:S02]  /*3c40*/  IMAD.MOV.U32 R0, RZ, RZ, RZ ;  /* 0x000000ffff007224 */ /* 0x000fe400078e00ff */
[----:B------:R-:W-:Y:S01]  /*3c50*/  IMAD.MOV.U32 R3, RZ, RZ, RZ ;  /* 0x000000ffff037224 */ /* 0x000fe200078e00ff */
[----:B------:R-:W-:-:S05]  /*3c60*/  IADD3 R11, P1, PT, R11, R8, RZ ;  /* 0x000000080b0b7210 */ /* 0x000fca0007f3e0ff */
[----:B------:R-:W-:Y:S01]  /*3c70*/  IMAD.X R4, RZ, RZ, R9, P1 ;  /* 0x000000ffff047224 */ /* 0x000fe200008e0609 */
[----:B--2---:R-:W-:-:S13]  /*3c80*/  ISETP.NE.AND P0, PT, R6, RZ, PT ;  /* 0x000000ff0600720c */ /* 0x004fda0003f05270 */
[----:B0-----:R-:W-:Y:S05]  /*3c90*/  @!P0 BRA `(.L_x_118) ;  /* 0x00000000003c8947 */ /* 0x001fea0003800000 */
[----:B------:R-:W-:Y:S01]  /*3ca0*/  BSSY.RECONVERGENT B2, `(.L_x_119) ;  /* 0x000000d000027945 */ /* 0x000fe20003800200 */
[----:B------:R-:W-:Y:S01]  /*3cb0*/  PRMT R3, R6, 0x7610, R3 ;  /* 0x0000761006037816 */ /* 0x000fe20000000003 */
[----:B------:R-:W-:Y:S02]  /*3cc0*/  IMAD.MOV.U32 R0, RZ, RZ, RZ ;  /* 0x000000ffff007224 */ /* 0x000fe400078e00ff */
[----:B------:R-:W-:-:S07]  /*3cd0*/  IMAD.MOV.U32 R10, RZ, RZ, RZ ;  /* 0x000000ffff0a7224 */ /* 0x000fce00078e00ff */
.L_x_120:
[----:B------:R-:W-:Y:S01]  /*3ce0*/  IADD3 R14, P0, PT, R0, R11, RZ ;  /* 0x0000000b000e7210 */ /* 0x000fe20007f1e0ff */
[----:B------:R-:W-:-:S04]  /*3cf0*/  IMAD.IADD R6, R1, 0x1, R0 ;  /* 0x0000000101067824 */ /* 0x000fc800078e0200 */
[----:B------:R-:W-:-:S05]  /*3d00*/  IMAD.X R15, R10, 0x1, R4, P0 ;  /* 0x000000010a0f7824 */ /* 0x000fca00000e0604 */
[----:B------:R0:W-:Y:S04]  /*3d10*/  STG.E.U8 desc[UR36][R14.64], R3 ;  /* 0x000000030e007986 */ /* 0x0001e8000c101124 */
[----:B0-----:R-:W2:Y:S01]  /*3d20*/  LDL.U8 R3, [R6+0x241] ;  /* 0x0002410006037983 */ /* 0x001ea20000100000 */
[----:B------:R-:W-:-:S05]  /*3d30*/  IADD3 R0, P1, PT, R0, 0x1, RZ ;  /* 0x0000000100007810 */ /* 0x000fca0007f3e0ff */
[----:B------:R-:W-:Y:S01]  /*3d40*/  IMAD.X R10, RZ, RZ, R10, P1 ;  /* 0x000000ffff0a7224 */ /* 0x000fe200008e060a */
[----:B--2---:R-:W-:-:S13]  /*3d50*/  ISETP.NE.AND P0, PT, R3, RZ, PT ;  /* 0x000000ff0300720c */ /* 0x004fda0003f05270 */
[----:B------:R-:W-:Y:S05]  /*3d60*/  @P0 BRA `(.L_x_120) ;  /* 0xfffffffc00dc0947 */ /* 0x000fea000383ffff */
[----:B------:R-:W-:Y:S05]  /*3d70*/  BSYNC.RECONVERGENT B2 ;  /* 0x0000000000027941 */ /* 0x000fea0003800200 */
.L_x_119:
[----:B------:R-:W-:-:S07]  /*3d80*/  IMAD.MOV.U32 R3, RZ, RZ, R10 ;  /* 0x000000ffff037224 */ /* 0x000fce00078e000a */
.L_x_118:
[----:B------:R-:W-:Y:S05]  /*3d90*/  BSYNC.RECONVERGENT B1 ;  /* 0x0000000000017941 */ /* 0x000fea0003800200 */
.L_x_117:
[----:B------:R-:W-:Y:S01]  /*3da0*/  IADD3 R10, P0, PT, R0, R11, RZ ;  /* 0x0000000b000a7210 */ /* 0x000fe20007f1e0ff */
[----:B------:R-:W-:-:S04]  /*3db0*/  VIADD R18, R18, 0x1 ;  /* 0x0000000112127836 */ /* 0x000fc80000000000 */
[----:B------:R-:W-:Y:S01]  /*3dc0*/  IMAD.X R11, R3, 0x1, R4, P0 ;  /* 0x00000001030b7824 */ /* 0x000fe200000e0604 */
[----:B------:R-:W-:-:S04]  /*3dd0*/  ISETP.NE.AND P0, PT, R18, R5, PT ;  /* 0x000000051200720c */ /* 0x000fc80003f05270 */
[----:B------:R0:W-:Y:S09]  /*3de0*/  STG.E.U8 desc[UR36][R10.64], RZ ;  /* 0x000000ff0a007986 */ /* 0x0001f2000c101124 */
[----:B------:R-:W-:Y:S05]  /*3df0*/  @P0 BRA `(.L_x_121) ;  /* 0xfffffff400fc0947 */ /* 0x000fea000383ffff */
.L_x_104:
[----:B------:R-:W-:Y:S05]  /*3e00*/  BSYNC.RECONVERGENT B0 ;  /* 0x0000000000007941 */ /* 0x000fea0003800200 */
.L_x_103:
[----:B------:R-:W-:Y:S01]  /*3e10*/  BAR.SYNC.DEFER_BLOCKING 0x0 ;  /* 0x0000000000007b1d */ /* 0x000fe20000010000 */
[----:B------:R-:W-:-:S13]  /*3e20*/  ISETP.NE.AND P0, PT, R16, RZ, PT ;  /* 0x000000ff1000720c */ /* 0x000fda0003f05270 */
[----:B------:R-:W-:Y:S05]  /*3e30*/  @P0 EXIT ;  /* 0x000000000000094d */ /* 0x000fea0003800000 */
[----:B-12---:R-:W-:Y:S01]  /*3e40*/  MOV R0, 0x0 ;  /* 0x0000000000007802 */ /* 0x006fe20000000f00 */
[----:B0-----:R-:W-:Y:S02]  /*3e50*/  IMAD.MOV.U32 R4, RZ, RZ, 0x3440730 ;  /* 0x03440730ff047424 */ /* 0x001fe400078e00ff */
[----:B------:R-:W-:Y:S01]  /*3e60*/  IMAD.MOV.U32 R5, RZ, RZ, RZ ;  /* 0x000000ffff057224 */ /* 0x000fe200078e00ff */
[----:B------:R0:W1:Y:S01]  /*3e70*/  LDC.64 R6, c[0x4][R0] ;  /* 0x0100000000067b82 */ /* 0x0000620000000a00 */
[----:B------:R-:W-:Y:S02]  /*3e80*/  IMAD.MOV.U32 R23, RZ, RZ, RZ ;  /* 0x000000ffff177224 */ /* 0x000fe400078e00ff */
[----:B------:R-:W-:-:S07]  /*3e90*/  IMAD.MOV.U32 R17, RZ, RZ, RZ ;  /* 0x000000ffff117224 */ /* 0x000fce00078e00ff */
[----:B------:R-:W-:-:S07]  /*3ea0*/  LEPC R20, `(.L_x_122) ;  /* 0x000000001014794e */ /* 0x000fce0000000000 */
[----:B01-34-:R-:W-:Y:S05]  /*3eb0*/  CALL.ABS.NOINC R6 ;  /* 0x0000000006007343 */ /* 0x01bfea0003c00000 */
.L_x_122:
[----:B------:R-:W-:Y:S01]  /*3ec0*/  BSSY.RECONVERGENT B0, `(.L_x_123) ;  /* 0x000000b000007945 */ /* 0x000fe20003800200 */
[----:B------:R-:W-:Y:S02]  /*3ed0*/  IMAD.MOV.U32 R18, RZ, RZ, R4 ;  /* 0x000000ffff127224 */ /* 0x000fe400078e0004 */
[----:B------:R-:W-:-:S07]  /*3ee0*/  IMAD.MOV.U32 R19, RZ, RZ, R5 ;  /* 0x000000ffff137224 */ /* 0x000fce00078e0005 */
.L_x_124:
[----:B------:R-:W-:-:S05]  /*3ef0*/  IADD3 R4, P0, PT, R23, R18, RZ ;  /* 0x0000001217047210 */ /* 0x000fca0007f1e0ff */
[----:B------:R-:W-:Y:S01]  /*3f00*/  IMAD.X R5, R17, 0x1, R19, P0 ;  /* 0x0000000111057824 */ /* 0x000fe200000e0613 */
[C---:B------:R-:W-:Y:S02]  /*3f10*/  ISETP.GE.U32.AND P0, PT, R23.reuse, 0x344072f, PT ;  /* 0x0344072f1700780c */ /* 0x040fe40003f06070 */
[----:B------:R-:W-:Y:S02]  /*3f20*/  IADD3 R23, P1, PT, R23, 0x1, RZ ;  /* 0x0000000117177810 */ /* 0x000fe40007f3e0ff */
[----:B------:R0:W-:Y:S01]  /*3f30*/  ST.E.U8 desc[UR36][R4.64], RZ ;  /* 0x000000ff04007985 */ /* 0x0001e2000c101124 */
[----:B------:R-:W-:Y:S02]  /*3f40*/  ISETP.GE.U32.AND.EX P0, PT, R17, RZ, PT, P0 ;  /* 0x000000ff1100720c */ /* 0x000fe40003f06100 */
[----:B------:R-:W-:-:S11]  /*3f50*/  IMAD.X R17, RZ, RZ, R17, P1 ;  /* 0x000000ffff117224 */ /* 0x000fd600008e0611 */
[----:B0-----:R-:W-:Y:S05]  /*3f60*/  @!P0 BRA `(.L_x_124) ;  /* 0xfffffffc00e08947 */ /* 0x001fea000383ffff */
[----:B------:R-:W-:Y:S05]  /*3f70*/  BSYNC.RECONVERGENT B0 ;  /* 0x0000000000007941 */ /* 0x000fea0003800200 */
.L_x_123:
[----:B------:R-:W-:Y:S01]  /*3f80*/  IMAD.MOV.U32 R0, RZ, RZ, 0x3440730 ;  /* 0x03440730ff007424 */ /* 0x000fe200078e00ff */
[----:B------:R-:W-:Y:S01]  /*3f90*/  MOV R3, 0x8 ;  /* 0x0000000800037802 */ /* 0x000fe20000000f00 */
[----:B------:R0:W-:Y:S01]  /*3fa0*/  STL.64 [R1+0x8], R18 ;  /* 0x0000081201007387 */ /* 0x0001e20000100a00 */
[----:B------:R-:W1:Y:S01]  /*3fb0*/  LDCU.64 UR4, c[0x4][0x18] ;  /* 0x01000300ff0477ac */ /* 0x000e620008000a00 */
[----:B------:R-:W-:Y:S01]  /*3fc0*/  IMAD.MOV.U32 R6, RZ, RZ, R24 ;  /* 0x000000ffff067224 */ /* 0x000fe200078e0018 */
[----:B------:R0:W2:Y:S01]  /*3fd0*/  LDC.64 R8, c[0x4][R3] ;  /* 0x0100000003087b82 */ /* 0x0000a20000000a00 */
[----:B------:R0:W-:Y:S01]  /*3fe0*/  STL [R1+0x10], R0 ;  /* 0x0000100001007387 */ /* 0x0001e20000100800 */
[----:B------:R-:W-:-:S03]  /*3ff0*/  IMAD.MOV.U32 R7, RZ, RZ, R2 ;  /* 0x000000ffff077224 */ /* 0x000fc600078e0002 */
[----:B------:R0:W-:Y:S01]  /*4000*/  STL [R1], R22 ;  /* 0x0000001601007387 */ /* 0x0001e20000100800 */
[----:B-1----:R-:W-:Y:S02]  /*4010*/  IMAD.U32 R4, RZ, RZ, UR4 ;  /* 0x00000004ff047e24 */ /* 0x002fe4000f8e00ff */
[----:B0-----:R-:W-:-:S07]  /*4020*/  IMAD.U32 R5, RZ, RZ, UR5 ;  /* 0x00000005ff057e24 */ /* 0x001fce000f8e00ff */
[----:B------:R-:W-:-:S07]  /*4030*/  LEPC R20, `(.L_x_125) ;  /* 0x000000001014794e */ /* 0x000fce0000000000 */
[----:B--2---:R-:W-:Y:S05]  /*4040*/  CALL.ABS.NOINC R8 ;  /* 0x0000000008007343 */ /* 0x004fea0003c00000 */
.L_x_125:
[----:B------:R-:W-:Y:S01]  /*4050*/  BSSY.RECONVERGENT B2, `(.L_x_126) ;  /* 0x000009d000027945 */ /* 0x000fe20003800200 */
[----:B------:R-:W-:Y:S02]  /*4060*/  IMAD.MOV.U32 R5, RZ, RZ, RZ ;  /* 0x000000ffff057224 */ /* 0x000fe400078e00ff */
[----:B------:R-:W-:-:S07]  /*4070*/  IMAD.MOV.U32 R23, RZ, RZ, RZ ;  /* 0x000000ffff177224 */ /* 0x000fce00078e00ff */
.L_x_152:
[----:B------:R-:W-:Y:S01]  /*4080*/  IMAD.MOV.U32 R8, RZ, RZ, R5 ;  /* 0x000000ffff087224 */ /* 0x000fe200078e0005 */
[----:B------:R-:W-:Y:S01]  /*4090*/  BSSY.RECONVERGENT B1, `(.L_x_127) ;  /* 0x0000097000017945 */ /* 0x000fe20003800200 */
[----:B------:R-:W-:Y:S02]  /*40a0*/  VIADD R5, R5, 0x1 ;  /* 0x0000000105057836 */ /* 0x000fe40000000000 */
[----:B------:R-:W-:-:S03]  /*40b0*/  IMAD.MOV.U32 R9, RZ, RZ, RZ ;  /* 0x000000ffff097224 */ /* 0x000fc600078e00ff */
[----:B012---:R-:W-:-:S13]  /*40c0*/  ISETP.NE.AND P0, PT, R5, 0x1df, PT ;  /* 0x000001df0500780c */ /* 0x007fda0003f05270 */
.L_x_151:
[----:B012---:R-:W0:Y:S01]  /*40d0*/  LDC.64 R6, c[0x0][0x388] ;  /* 0x0000e200ff067b82 */ /* 0x007e220000000a00 */
[----:B------:R-:W-:-:S04]  /*40e0*/  IMAD R0, R8, 0x94f, R9 ;  /* 0x0000094f08007824 */ /* 0x000fc800078e0209 */
[----:B------:R-:W-:-:S05]  /*40f0*/  IMAD R3, R0, 0x2c, RZ ;  /* 0x0000002c00037824 */ /* 0x000fca00078e02ff */
[----:B0-----:R-:W-:-:S05]  /*4100*/  IADD3 R6, P1, PT, R3, R6, RZ ;  /* 0x0000000603067210 */ /* 0x001fca0007f3e0ff */
[----:B------:R-:W-:-:S05]  /*4110*/  IMAD.X R7, RZ, RZ, R7, P1 ;  /* 0x000000ffff077224 */ /* 0x000fca00008e0607 */
[----:B------:R-:W2:Y:S01]  /*4120*/  LDG.E.U8 R0, desc[UR36][R6.64] ;  /* 0x0000002406007981 */ /* 0x000ea2000c1e1100 */
[----:B------:R-:W-:Y:S01]  /*4130*/  VIADD R9, R9, 0x1 ;  /* 0x0000000109097836 */ /* 0x000fe20000000000 */
[----:B------:R-:W-:Y:S04]  /*4140*/  BSSY.RECONVERGENT B0, `(.L_x_128) ;  /* 0x000008a000007945 */ /* 0x000fe80003800200 */
[----:B------:R-:W-:Y:S02]  /*4150*/  ISETP.NE.AND P1, PT, R9, 0x94f, PT ;  /* 0x0000094f0900780c */ /* 0x000fe40003f25270 */
[----:B--2---:R-:W-:-:S13]  /*4160*/  ISETP.NE.AND P2, PT, R0, RZ, PT ;  /* 0x000000ff0000720c */ /* 0x004fda0003f45270 */
[----:B------:R-:W-:Y:S05]  /*4170*/  @!P2 BRA `(.L_x_129) ;  /* 0x000000080018a947 */ /* 0x000fea0003800000 */
[----:B------:R-:W-:Y:S01]  /*4180*/  BSSY.RECONVERGENT B3, `(.L_x_130) ;  /* 0x0000015000037945 */ /* 0x000fe20003800200 */
[----:B------:R-:W-:Y:S01]  /*4190*/  PRMT R3, R0, 0x7610, R3 ;  /* 0x0000761000037816 */ /* 0x000fe20000000003 */
[----:B------:R-:W-:Y:S02]  /*41a0*/  IMAD.MOV.U32 R0, RZ, RZ, RZ ;  /* 0x000000ffff007224 */ /* 0x000fe400078e00ff */
[----:B------:R-:W-:-:S07]  /*41b0*/  IMAD.MOV.U32 R15, RZ, RZ, RZ ;  /* 0x000000ffff0f7224 */ /* 0x000fce00078e00ff */
.L_x_132:
[----:B------:R-:W-:-:S04]  /*41c0*/  PRMT R4, R3, 0x9910, RZ ;  /* 0x0000991003047816 */ /* 0x000fc800000000ff */
[----:B------:R-:W-:-:S13]  /*41d0*/  ISETP.NE.AND P2, PT, R4, 0x23, PT ;  /* 0x000000230400780c */ /* 0x000fda0003f45270 */
[----:B------:R-:W-:Y:S05]  /*41e0*/  @!P2 BRA `(.L_x_131) ;  /* 0x000000000030a947 */ /* 0x000fea0003800000 */
[----:B------:R-:W-:Y:S01]  /*41f0*/  IADD3 R10, P2, PT, R0, R6, RZ ;  /* 0x00000006000a7210 */ /* 0x000fe20007f5e0ff */
[----:B------:R-:W-:-:S04]  /*4200*/  IMAD.IADD R4, R1, 0x1, R0 ;  /* 0x0000000101047824 */ /* 0x000fc800078e0200 */
[----:B------:R-:W-:Y:S01]  /*4210*/  IMAD.X R11, R15, 0x1, R7, P2 ;  /* 0x000000010f0b7824 */ /* 0x000fe200010e0607 */
[----:B------:R0:W-:Y:S04]  /*4220*/  STL.U8 [R4+0x40], R3 ;  /* 0x0000400304007387 */ /* 0x0001e80000100000 */
[----:B0-----:R-:W2:Y:S01]  /*4230*/  LDG.E.U8 R3, desc[UR36][R10.64+0x1] ;  /* 0x000001240a037981 */ /* 0x001ea2000c1e1100 */
[----:B------:R-:W-:-:S05]  /*4240*/  IADD3 R0, P3, PT, R0, 0x1, RZ ;  /* 0x0000000100007810 */ /* 0x000fca0007f7e0ff */
[----:B------:R-:W-:Y:S01]  /*4250*/  IMAD.X R15, RZ, RZ, R15, P3 ;  /* 0x000000ffff0f7224 */ /* 0x000fe200018e060f */
[----:B--2---:R-:W-:-:S13]  /*4260*/  ISETP.NE.AND P2, PT, R3, RZ, PT ;  /* 0x000000ff0300720c */ /* 0x004fda0003f45270 */
[----:B------:R-:W-:Y:S05]  /*4270*/  @P2 BRA `(.L_x_132) ;  /* 0xfffffffc00d02947 */ /* 0x000fea000383ffff */
[----:B------:R-:W-:-:S05]  /*4280*/  IADD3 R4, P2, PT, R0, R6, RZ ;  /* 0x0000000600047210 */ /* 0x000fca0007f5e0ff */
[----:B------:R-:W-:Y:S01]  /*4290*/  IMAD.X R15, R15, 0x1, R7, P2 ;  /* 0x000000010f0f7824 */ /* 0x000fe200010e0607 */
[----:B------:R-:W-:Y:S07]  /*42a0*/  BRA `(.L_x_133) ;  /* 0x0000000000087947 */ /* 0x000fee0003800000 */
.L_x_131:
[----:B------:R-:W-:-:S05]  /*42b0*/  IADD3 R4, P2, PT, R0, R6, RZ ;  /* 0x0000000600047210 */ /* 0x000fca0007f5e0ff */
[----:B------:R-:W-:-:S08]  /*42c0*/  IMAD.X R15, R15, 0x1, R7, P2 ;  /* 0x000000010f0f7824 */ /* 0x000fd000010e0607 */
.L_x_133:
[----:B------:R-:W-:Y:S05]  /*42d0*/  BSYNC.RECONVERGENT B3 ;  /* 0x0000000000037941 */ /* 0x000fea0003800200 */
.L_x_130:
[----:B------:R-:W-:Y:S02]  /*42e0*/  IMAD.MOV.U32 R6, RZ, RZ, R4 ;  /* 0x000000ffff067224 */ /* 0x000fe400078e0004 */
[----:B------:R-:W-:-:S05]  /*42f0*/  IMAD.MOV.U32 R7, RZ, RZ, R15 ;  /* 0x000000ffff077224 */ /* 0x000fca00078e000f */
[----:B------:R-:W2:Y:S01]  /*4300*/  LDG.E.U8 R3, desc[UR36][R6.64+0x1] ;  /* 0x0000012406037981 */ /* 0x000ea2000c1e1100 */
[----:B------:R-:W-:-:S05]  /*4310*/  IMAD.IADD R10, R1, 0x1, R0 ;  /* 0x00000001010a7824 */ /* 0x000fca00078e0200 */
[----:B------:R0:W-:Y:S04]  /*4320*/  STL.U8 [R10+0x40], RZ ;  /* 0x000040ff0a007387 */ /* 0x0001e80000100000 */
[----:B------:R0:W5:Y:S01]  /*4330*/  LDL.U8 R12, [R1+0x40] ;  /* 0x00004000010c7983 */ /* 0x0001620000100000 */
[----:B------:R-:W-:Y:S01]  /*4340*/  BSSY.RECONVERGENT B3, `(.L_x_134) ;  /* 0x0000010000037945 */ /* 0x000fe20003800200 */
[----:B------:R-:W-:Y:S01]  /*4350*/  IMAD.MOV.U32 R0, RZ, RZ, RZ ;  /* 0x000000ffff007224 */ /* 0x000fe200078e00ff */
[----:B--2---:R-:W-:-:S13]  /*4360*/  ISETP.NE.AND P2, PT, R3, RZ, PT ;  /* 0x000000ff0300720c */ /* 0x004fda0003f45270 */
[----:B0-----:R-:W-:Y:S05]  /*4370*/  @!P2 BRA `(.L_x_135) ;  /* 0x000000000030a947 */ /* 0x001fea0003800000 */
[----:B------:R-:W-:Y:S02]  /*4380*/  IMAD.MOV.U32 R11, RZ, RZ, RZ ;  /* 0x000000ffff0b7224 */ /* 0x000fe400078e00ff */
[----:B------:R-:W-:-:S07]  /*4390*/  IMAD.MOV.U32 R0, RZ, RZ, RZ ;  /* 0x000000ffff007224 */ /* 0x000fce00078e00ff */
.L_x_136:
[----:B------:R-:W-:Y:S02]  /*43a0*/  IADD3 R6, P2, PT, R11, R4, RZ ;  /* 0x000000040b067210 */ /* 0x000fe40007f5e0ff */
[----:B------:R-:W-:-:S03]  /*43b0*/  LOP3.LUT R10, R3, 0xffff, RZ, 0xc0, !PT ;  /* 0x0000ffff030a7812 */ /* 0x000fc600078ec0ff */
[----:B------:R-:W-:-:S05]  /*43c0*/  IMAD.X R7, RZ, RZ, R15, P2 ;  /* 0x000000ffff077224 */ /* 0x000fca00010e060f */
[----:B------:R-:W2:Y:S01]  /*43d0*/  LDG.E.U8 R3, desc[UR36][R6.64+0x2] ;  /* 0x0000022406037981 */ /* 0x000ea2000c1e1100 */
[----:B------:R-:W-:Y:S01]  /*43e0*/  PRMT R13, R10, 0x8880, RZ ;  /* 0x000088800a0d7816 */ /* 0x000fe200000000ff */
[----:B------:R-:W-:-:S04]  /*43f0*/  VIADD R11, R11, 0x1 ;  /* 0x000000010b0b7836 */ /* 0x000fc80000000000 */
[----:B------:R-:W-:-:S04]  /*4400*/  IMAD R0, R0, 0xa, R13 ;  /* 0x0000000a00007824 */ /* 0x000fc800078e020d */
[----:B------:R-:W-:Y:S01]  /*4410*/  VIADD R0, R0, 0xffffffd0 ;  /* 0xffffffd000007836 */ /* 0x000fe20000000000 */
[----:B--2---:R-:W-:-:S13]  /*4420*/  ISETP.NE.AND P2, PT, R3, RZ, PT ;  /* 0x000000ff0300720c */ /* 0x004fda0003f45270 */
[----:B------:R-:W-:Y:S05]  /*4430*/  @P2 BRA `(.L_x_136) ;  /* 0xfffffffc00d82947 */ /* 0x000fea000383ffff */
.L_x_135:
[----:B------:R-:W-:Y:S05]  /*4440*/  BSYNC.RECONVERGENT B3 ;  /* 0x0000000000037941 */ /* 0x000fea0003800200 */
.L_x_134:
[----:B------:R0:W-:Y:S01]  /*4450*/  STL [R1+0x2c4], R0 ;  /* 0x0002c40001007387 */ /* 0x0001e20000100800 */
[----:B-----5:R-:W-:Y:S01]  /*4460*/  ISETP.NE.AND P2, PT, R12, RZ, PT ;  /* 0x000000ff0c00720c */ /* 0x020fe20003f45270 */
[----:B------:R-:W-:Y:S01]  /*4470*/  BSSY.RECONVERGENT B3, `(.L_x_137) ;  /* 0x000000d000037945 */ /* 0x000fe20003800200 */
[----:B------:R-:W-:-:S11]  /*4480*/  IMAD.MOV.U32 R4, RZ, RZ, RZ ;  /* 0x000000ffff047224 */ /* 0x000fd600078e00ff */
[----:B0-----:R-:W-:Y:S05]  /*4490*/  @!P2 BRA `(.L_x_138) ;  /* 0x000000000028a947 */ /* 0x001fea0003800000 */
[----:B------:R-:W-:Y:S01]  /*44a0*/  BSSY.RECONVERGENT B4, `(.L_x_139) ;  /* 0x0000008000047945 */ /* 0x000fe20003800200 */
[----:B------:R-:W-:-:S07]  /*44b0*/  IMAD.MOV.U32 R0, RZ, RZ, RZ ;  /* 0x000000ffff007224 */ /* 0x000fce00078e00ff */
.L_x_140:
[----:B------:R-:W-:-:S05]  /*44c0*/  IMAD.IADD R3, R1, 0x1, R0 ;  /* 0x0000000101037824 */ /* 0x000fca00078e0200 */
[----:B------:R0:W-:Y:S04]  /*44d0*/  STL.U8 [R3+0x298], R12 ;  /* 0x0002980c03007387 */ /* 0x0001e80000100000 */
[----:B0-----:R-:W2:Y:S01]  /*44e0*/  LDL.U8 R12, [R3+0x41] ;  /* 0x00004100030c7983 */ /* 0x001ea20000100000 */
[----:B------:R-:W-:Y:S01]  /*44f0*/  VIADD R0, R0, 0x1 ;  /* 0x0000000100007836 */ /* 0x000fe20000000000 */
[----:B--2---:R-:W-:-:S13]  /*4500*/  ISETP.NE.AND P2, PT, R12, RZ, PT ;  /* 0x000000ff0c00720c */ /* 0x004fda0003f45270 */
[----:B------:R-:W-:Y:S05]  /*4510*/  @P2 BRA `(.L_x_140) ;  /* 0xfffffffc00e82947 */ /* 0x000fea000383ffff */
[----:B------:R-:W-:Y:S05]  /*4520*/  BSYNC.RECONVERGENT B4 ;  /* 0x0000000000047941 */ /* 0x000fea0003800200 */
.L_x_139:
[----:B------:R-:W-:-:S07]  /*4530*/  IMAD.MOV.U32 R4, RZ, RZ, R0 ;  /* 0x000000ffff047224 */ /* 0x000fce00078e0000 */
.L_x_138:
[----:B------:R-:W-:Y:S05]  /*4540*/  BSYNC.RECONVERGENT B3 ;  /* 0x0000000000037941 */ /* 0x000fea0003800200 */
.L_x_137:
[----:B------:R-:W-:-:S05]  /*4550*/  IMAD.IADD R4, R1, 0x1, R4 ;  /* 0x0000000101047824 */ /* 0x000fca00078e0204 */
[----:B------:R0:W-:Y:S04]  /*4560*/  STL.U8 [R4+0x298], RZ ;  /* 0x000298ff04007387 */ /* 0x0001e80000100000 */
[----:B------:R0:W5:Y:S01]  /*4570*/  LDL.U8 R3, [R1+0x298] ;  /* 0x0002980001037983 */ /* 0x0001620000100000 */
[----:B------:R-:W-:-:S07]  /*4580*/  IMAD.MOV.U32 R0, RZ, RZ, RZ ;  /* 0x000000ffff007224 */ /* 0x000fce00078e00ff */
.L_x_146:
[----:B------:R-:W-:Y:S02]  /*4590*/  IMAD.MOV.U32 R6, RZ, RZ, R18 ;  /* 0x000000ffff067224 */ /* 0x000fe400078e0012 */
[----:B------:R-:W-:Y:S02]  /*45a0*/  IMAD.MOV.U32 R7, RZ, RZ, R19 ;  /* 0x000000ffff077224 */ /* 0x000fe400078e0013 */
[----:B------:R-:W-:-:S05]  /*45b0*/  IMAD.WIDE.U32 R6, R0, 0x30, R6 ;  /* 0x0000003000067825 */ /* 0x000fca00078e0006 */
[----:B------:R-:W2:Y:S01]  /*45c0*/  LD.E.U8 R13, desc[UR36][R6.64] ;  /* 0x00000024060d7980 */ /* 0x000ea2000c101100 */
[----:B------:R-:W-:Y:S01]  /*45d0*/  BSSY.RELIABLE B3, `(.L_x_141) ;  /* 0x000001e000037945 */ /* 0x000fe20003800100 */
[----:B--2---:R-:W-:-:S04]  /*45e0*/  ISETP.NE.AND P3, PT, R13, RZ, PT ;  /* 0x000000ff0d00720c */ /* 0x004fc80003f65270 */
[----:B-----5:R-:W-:-:S13]  /*45f0*/  ISETP.EQ.XOR P2, PT, R3, RZ, !P3 ;  /* 0x000000ff0300720c */ /* 0x020fda0005f42a70 */
[----:B------:R-:W-:Y:S05]  /*4600*/  @P2 BRA `(.L_x_142) ;  /* 0x0000000000682947 */ /* 0x000fea0003800000 */
[----:B------:R-:W-:Y:S05]  /*4610*/  @!P3 BREAK.RELIABLE B3 ;  /* 0x000000000003b942 */ /* 0x000fea0003800100 */
[----:B------:R-:W-:Y:S05]  /*4620*/  @!P3 BRA `(.L_x_143) ;  /* 0x00000000004cb947 */ /* 0x000fea0003800000 */
[----:B0-----:R-:W-:Y:S01]  /*4630*/  IMAD.MOV.U32 R4, RZ, RZ, RZ ;  /* 0x000000ffff047224 */ /* 0x001fe200078e00ff */
[----:B------:R-:W-:Y:S01]  /*4640*/  PRMT R10, R13, 0x7610, R10 ;  /* 0x000076100d0a7816 */ /* 0x000fe2000000000a */
[----:B------:R-:W-:-:S07]  /*4650*/  IMAD.MOV.U32 R12, RZ, RZ, RZ ;  /* 0x000000ffff0c7224 */ /* 0x000fce00078e00ff */
.L_x_144:
[----:B------:R-:W-:-:S06]  /*4660*/  IMAD.IADD R11, R1, 0x1, R4 ;  /* 0x00000001010b7824 */ /* 0x000fcc00078e0204 */
[----:B------:R-:W2:Y:S02]  /*4670*/  LDL.U8 R11, [R11+0x298] ;  /* 0x000298000b0b7983 */ /* 0x000ea40000100000 */
[----:B--2---:R-:W-:-:S13]  /*4680*/  ISETP.NE.AND P2, PT, R11, RZ, PT ;  /* 0x000000ff0b00720c */ /* 0x004fda0003f45270 */
[----:B------:R-:W-:Y:S05]  /*4690*/  @!P2 BREAK.RELIABLE B3 ;  /* 0x000000000003a942 */ /* 0x000fea0003800100 */
[----:B------:R-:W-:Y:S05]  /*46a0*/  @!P2 BRA `(.L_x_143) ;  /* 0x00000000002ca947 */ /* 0x000fea0003800000 */
[----:B------:R-:W-:-:S04]  /*46b0*/  PRMT R10, R10, 0x9910, RZ ;  /* 0x000099100a0a7816 */ /* 0x000fc800000000ff */
[----:B------:R-:W-:-:S13]  /*46c0*/  ISETP.NE.AND P2, PT, R10, R11, PT ;  /* 0x0000000b0a00720c */ /* 0x000fda0003f45270 */
[----:B------:R-:W-:Y:S05]  /*46d0*/  @P2 BRA `(.L_x_142) ;  /* 0x0000000000342947 */ /* 0x000fea0003800000 */
[----:B------:R-:W-:-:S05]  /*46e0*/  IADD3 R10, P2, PT, R6, R4, RZ ;  /* 0x00000004060a7210 */ /* 0x000fca0007f5e0ff */
[----:B------:R-:W-:-:S05]  /*46f0*/  IMAD.X R11, R7, 0x1, R12, P2 ;  /* 0x00000001070b7824 */ /* 0x000fca00010e060c */
[----:B------:R-:W2:Y:S01]  /*4700*/  LD.E.U8 R10, desc[UR36][R10.64+0x1] ;  /* 0x000001240a0a7980 */ /* 0x000ea2000c101100 */
[----:B------:R-:W-:-:S05]  /*4710*/  IADD3 R4, P3, PT, R4, 0x1, RZ ;  /* 0x0000000104047810 */ /* 0x000fca0007f7e0ff */
[----:B------:R-:W-:Y:S01]  /*4720*/  IMAD.X R12, RZ, RZ, R12, P3 ;  /* 0x000000ffff0c7224 */ /* 0x000fe200018e060c */
[----:B--2---:R-:W-:-:S13]  /*4730*/  ISETP.NE.AND P2, PT, R10, RZ, PT ;  /* 0x000000ff0a00720c */ /* 0x004fda0003f45270 */
[----:B------:R-:W-:Y:S05]  /*4740*/  @!P2 BREAK.RELIABLE B3 ;  /* 0x000000000003a942 */ /* 0x000fea0003800100 */
[----:B------:R-:W-:Y:S05]  /*4750*/  @P2 BRA `(.L_x_144) ;  /* 0xfffffffc00c02947 */ /* 0x000fea000383ffff */
.L_x_143:
[----:B------:R-:W2:Y:S04]  /*4760*/  LDL R3, [R1+0x2c4] ;  /* 0x0002c40001037983 */ /* 0x000ea80000100800 */
[----:B------:R-:W2:Y:S02]  /*4770*/  LD.E R0, desc[UR36][R6.64+0x2c] ;  /* 0x00002c2406007980 */ /* 0x000ea4000c101900 */
[----:B--2---:R-:W-:-:S05]  /*4780*/  IMAD.IADD R0, R3, 0x1, R0 ;  /* 0x0000000103007824 */ /* 0x004fca00078e0200 */
[----:B------:R1:W-:Y:S01]  /*4790*/  ST.E desc[UR36][R6.64+0x2c], R0 ;  /* 0x00002c0006007985 */ /* 0x0003e2000c101924 */
[----:B------:R-:W-:Y:S05]  /*47a0*/  BRA `(.L_x_129) ;  /* 0x00000000008c7947 */ /* 0x000fea0003800000 */
.L_x_142:
[----:B------:R-:W-:Y:S05]  /*47b0*/  BSYNC.RELIABLE B3 ;  /* 0x0000000000037941 */ /* 0x000fea0003800100 */
.L_x_141:
[----:B------:R-:W-:-:S13]  /*47c0*/  ISETP.NE.AND P2, PT, R13, RZ, PT ;  /* 0x000000ff0d00720c */ /* 0x000fda0003f45270 */
[----:B------:R-:W-:Y:S05]  /*47d0*/  @!P2 BRA `(.L_x_145) ;  /* 0x000000000010a947 */ /* 0x000fea0003800000 */
[----:B------:R-:W-:-:S05]  /*47e0*/  VIADD R0, R0, 0x1 ;  /* 0x0000000100007836 */ /* 0x000fca0000000000 */
[----:B------:R-:W-:-:S13]  /*47f0*/  ISETP.NE.AND P2, PT, R0, 0x94f, PT ;  /* 0x0000094f0000780c */ /* 0x000fda0003f45270 */
[----:B------:R-:W-:Y:S05]  /*4800*/  @!P2 BRA `(.L_x_129) ;  /* 0x000000000074a947 */ /* 0x000fea0003800000 */
[----:B------:R-:W-:Y:S05]  /*4810*/  BRA `(.L_x_146) ;  /* 0xfffffffc005c7947 */ /* 0x000fea000383ffff */
.L_x_145:
[----:B0-----:R-:W2:Y:S01]  /*4820*/  LDL.U8 R4, [R1+0x298] ;  /* 0x0002980001047983 */ /* 0x001ea20000100000 */
[----:B------:R-:W-:Y:S01]  /*4830*/  BSSY.RECONVERGENT B3, `(.L_x_147) ;  /* 0x0000014000037945 */ /* 0x000fe20003800200 */
[----:B------:R-:W-:Y:S02]  /*4840*/  IMAD.MOV.U32 R0, RZ, RZ, RZ ;  /* 0x000000ffff007224 */ /* 0x000fe400078e00ff */
[----:B------:R-:W-:Y:S01]  /*4850*/  IMAD.MOV.U32 R3, RZ, RZ, RZ ;  /* 0x000000ffff037224 */ /* 0x000fe200078e00ff */
[----:B--2---:R-:W-:-:S13]  /*4860*/  ISETP.NE.AND P2, PT, R4, RZ, PT ;  /* 0x000000ff0400720c */ /* 0x004fda0003f45270 */
[----:B------:R-:W-:Y:S05]  /*4870*/  @!P2 BRA `(.L_x_148) ;  /* 0x00000000003ca947 */ /* 0x000fea0003800000 */
[----:B------:R-:W-:Y:S01]  /*4880*/  BSSY.RECONVERGENT B4, `(.L_x_149) ;  /* 0x000000d000047945 */ /* 0x000fe20003800200 */
[----:B------:R-:W-:Y:S01]  /*4890*/  PRMT R3, R4, 0x7610, R3 ;  /* 0x0000761004037816 */ /* 0x000fe20000000003 */
[----:B------:R-:W-:Y:S02]  /*48a0*/  IMAD.MOV.U32 R0, RZ, RZ, RZ ;  /* 0x000000ffff007224 */ /* 0x000fe400078e00ff */
[----:B------:R-:W-:-:S07]  /*48b0*/  IMAD.MOV.U32 R12, RZ, RZ, RZ ;  /* 0x000000ffff0c7224 */ /* 0x000fce00078e00ff */
.L_x_150:
[----:B------:R-:W-:Y:S01]  /*48c0*/  IADD3 R10, P2, PT, R6, R0, RZ ;  /* 0x00000000060a7210 */ /* 0x000fe20007f5e0ff */
[----:B------:R-:W-:-:S04]  /*48d0*/  IMAD.IADD R4, R1, 0x1, R0 ;  /* 0x0000000101047824 */ /* 0x000fc800078e0200 */
[----:B------:R-:W-:-:S05]  /*48e0*/  IMAD.X R11, R7, 0x1, R12, P2 ;  /* 0x00000001070b7824 */ /* 0x000fca00010e060c */
[----:B------:R0:W-:Y:S04]  /*48f0*/  ST.E.U8 desc[UR36][R10.64], R3 ;  /* 0x000000030a007985 */ /* 0x0001e8000c101124 */
[----:B0-----:R-:W2:Y:S01]  /*4900*/  LDL.U8 R3, [R4+0x299] ;  /* 0x0002990004037983 */ /* 0x001ea20000100000 */
[----:B------:R-:W-:-:S05]  /*4910*/  IADD3 R0, P3, PT, R0, 0x1, RZ ;  /* 0x0000000100007810 */ /* 0x000fca0007f7e0ff */
[----:B------:R-:W-:Y:S01]  /*4920*/  IMAD.X R12, RZ, RZ, R12, P3 ;  /* 0x000000ffff0c7224 */ /* 0x000fe200018e060c */
[----:B--2---:R-:W-:-:S13]  /*4930*/  ISETP.NE.AND P2, PT, R3, RZ, PT ;  /* 0x000000ff0300720c */ /* 0x004fda0003f45270 */
[----:B------:R-:W-:Y:S05]  /*4940*/  @P2 BRA `(.L_x_150) ;  /* 0xfffffffc00dc2947 */ /* 0x000fea000383ffff */
[----:B------:R-:W-:Y:S05]  /*4950*/  BSYNC.RECONVERGENT B4 ;  /* 0x0000000000047941 */ /* 0x000fea0003800200 */
.L_x_149:
[----:B------:R-:W-:-:S07]  /*4960*/  IMAD.MOV.U32 R3, RZ, RZ, R12 ;  /* 0x000000ffff037224 */ /* 0x000fce00078e000c */
.L_x_148:
[----:B------:R-:W-:Y:S05]  /*4970*/  BSYNC.RECONVERGENT B3 ;  /* 0x0000000000037941 */ /* 0x000fea0003800200 */
.L_x_147:
[----:B------:R-:W-:-:S05]  /*4980*/  IADD3 R10, P2, PT, R6, R0, RZ ;  /* 0x00000000060a7210 */ /* 0x000fca0007f5e0ff */
[----:B------:R-:W-:-:S05]  /*4990*/  IMAD.X R11, R7, 0x1, R3, P2 ;  /* 0x00000001070b7824 */ /* 0x000fca00010e0603 */
[----:B------:R2:W-:Y:S04]  /*49a0*/  ST.E.U8 desc[UR36][R10.64], RZ ;  /* 0x000000ff0a007985 */ /* 0x0005e8000c101124 */
[----:B------:R-:W3:Y:S01]  /*49b0*/  LDL R3, [R1+0x2c4] ;  /* 0x0002c40001037983 */ /* 0x000ee20000100800 */
[----:B------:R-:W-:-:S03]  /*49c0*/  VIADD R23, R23, 0x1 ;  /* 0x0000000117177836 */ /* 0x000fc60000000000 */
[----:B---3--:R2:W-:Y:S04]  /*49d0*/  ST.E desc[UR36][R6.64+0x2c], R3 ;  /* 0x00002c0306007985 */ /* 0x0085e8000c101924 */
.L_x_129:
[----:B------:R-:W-:Y:S05]  /*49e0*/  BSYNC.RECONVERGENT B0 ;  /* 0x0000000000007941 */ /* 0x000fea0003800200 */
.L_x_128:
[----:B------:R-:W-:Y:S05]  /*49f0*/  @P1 BRA `(.L_x_151) ;  /* 0xfffffff400b41947 */ /* 0x000fea000383ffff */
[----:B------:R-:W-:Y:S05]  /*4a00*/  BSYNC.RECONVERGENT B1 ;  /* 0x0000000000017941 */ /* 0x000fea0003800200 */
.L_x_127:
[----:B------:R-:W-:Y:S05]  /*4a10*/  @P0 BRA `(.L_x_152) ;  /* 0xfffffff400980947 */ /* 0x000fea000383ffff */
[----:B------:R-:W-:Y:S05]  /*4a20*/  BSYNC.RECONVERGENT B2 ;  /* 0x0000000000027941 */ /* 0x000fea0003800200 */
.L_x_126:
[----:B-1----:R-:W-:Y:S01]  /*4a30*/  MOV R0, 0x8 ;  /* 0x0000000800007802 */ /* 0x002fe20000000f00 */
[----:B------:R1:W-:Y:S01]  /*4a40*/  STL.64 [R1+0x18], R22 ;  /* 0x0000181601007387 */ /* 0x0003e20000100a00 */
[----:B------:R-:W0:Y:S01]  /*4a50*/  LDCU.64 UR4, c[0x4][0x20] ;  /* 0x01000400ff0477ac */ /* 0x000e220008000a00 */
[----:B------:R-:W-:Y:S01]  /*4a60*/  IADD3 R24, P0, PT, R24, 0x18, RZ ;  /* 0x0000001818187810 */ /* 0x000fe20007f1e0ff */
[----:B------:R1:W3:Y:S04]  /*4a70*/  LDC.64 R8, c[0x4][R0] ;  /* 0x0100000000087b82 */ /* 0x0002e80000000a00 */
[----:B------:R-:W-:Y:S02]  /*4a80*/  IMAD.X R2, RZ, RZ, R2, P0 ;  /* 0x000000ffff027224 */ /* 0x000fe400000e0602 */
[----:B--2---:R-:W-:-:S02]  /*4a90*/  IMAD.MOV.U32 R6, RZ, RZ, R24 ;  /* 0x000000ffff067224 */ /* 0x004fc400078e0018 */
[----:B------:R-:W-:Y:S02]  /*4aa0*/  IMAD.MOV.U32 R7, RZ, RZ, R2 ;  /* 0x000000ffff077224 */ /* 0x000fe400078e0002 */
[----:B0-----:R-:W-:Y:S02]  /*4ab0*/  IMAD.U32 R4, RZ, RZ, UR4 ;  /* 0x00000004ff047e24 */ /* 0x001fe4000f8e00ff */
[----:B-1----:R-:W-:-:S07]  /*4ac0*/  IMAD.U32 R5, RZ, RZ, UR5 ;  /* 0x00000005ff057e24 */ /* 0x002fce000f8e00ff */
[----:B------:R-:W-:-:S07]  /*4ad0*/  LEPC R20, `(.L_x_153) ;  /* 0x000000001014794e */ /* 0x000fce0000000000 */
[----:B---3--:R-:W-:Y:S05]  /*4ae0*/  CALL.ABS.NOINC R8 ;  /* 0x0000000008007343 */ /* 0x008fea0003c00000 */
.L_x_153:
[----:B------:R-:W-:Y:S01]  /*4af0*/  ISETP.GE.AND P0, PT, R23, 0x1, PT ;  /* 0x000000011700780c */ /* 0x000fe20003f06270 */
[----:B------:R-:W-:-:S12]  /*4b00*/  BSSY.RECONVERGENT B8, `(.L_x_154) ;  /* 0x000007d000087945 */ /* 0x000fd80003800200 */
[----:B------:R-:W-:Y:S05]  /*4b10*/  @!P0 BRA `(.L_x_155) ;  /* 0x0000000400ec8947 */ /* 0x000fea0003800000 */
[C---:B------:R-:W-:Y:S01]  /*4b20*/  ISETP.GE.U32.AND P0, PT, R23.reuse, 0x4, PT ;  /* 0x000000041700780c */ /* 0x040fe20003f06070 */
[----:B------:R-:W-:Y:S01]  /*4b30*/  BSSY.RECONVERGENT B7, `(.L_x_156) ;  /* 0x0000059000077945 */ /* 0x000fe20003800200 */
[----:B------:R-:W-:Y:S01]  /*4b40*/  LOP3.LUT R26, R23, 0x3, RZ, 0xc0, !PT ;  /* 0x00000003171a7812 */ /* 0x000fe200078ec0ff */
[----:B------:R-:W-:-:S10]  /*4b50*/  IMAD.MOV.U32 R25, RZ, RZ, RZ ;  /* 0x000000ffff197224 */ /* 0x000fd400078e00ff */
[----:B------:R-:W-:Y:S05]  /*4b60*/  @!P0 BRA `(.L_x_157) ;  /* 0x0000000400548947 */ /* 0x000fea0003800000 */
[----:B------:R-:W-:Y:S02]  /*4b70*/  IADD3 R16, P0, PT, R18, 0x60, RZ ;  /* 0x0000006012107810 */ /* 0x000fe40007f1e0ff */
[----:B------:R-:W-:-:S03]  /*4b80*/  LOP3.LUT R25, R23, 0x7ffffffc, RZ, 0xc0, !PT ;  /* 0x7ffffffc17197812 */ /* 0x000fc600078ec0ff */
[----:B------:R-:W-:Y:S02]  /*4b90*/  IMAD.X R17, RZ, RZ, R19, P0 ;  /* 0x000000ffff117224 */ /* 0x000fe400000e0613 */
[----:B------:R-:W-:-:S07]  /*4ba0*/  IMAD.MOV R23, RZ, RZ, -R25 ;  /* 0x000000ffff177224 */ /* 0x000fce00078e0a19 */
.L_x_166:
[----:B------:R-:W2:Y:S01]  /*4bb0*/  LD.E R0, desc[UR36][R16.64+-0x34] ;  /* 0xffffcc2410007980 */ /* 0x000ea2000c101900 */
[----:B------:R-:W-:Y:S01]  /*4bc0*/  VIADD R23, R23, 0x4 ;  /* 0x0000000417177836 */ /* 0x000fe20000000000 */
[----:B------:R-:W-:Y:S04]  /*4bd0*/  BSSY.RECONVERGENT B6, `(.L_x_158) ;  /* 0x0000013000067945 */ /* 0x000fe80003800200 */
[----:B------:R-:W-:-:S04]  /*4be0*/  ISETP.NE.AND P1, PT, R23, RZ, PT ;  /* 0x000000ff1700720c */ /* 0x000fc80003f25270 */
[----:B------:R-:W-:Y:S02]  /*4bf0*/  P2R R27, PR, RZ, 0x2 ;  /* 0x00000002ff1b7803 */ /* 0x000fe40000000000 */
[----:B--2---:R-:W-:-:S13]  /*4c00*/  ISETP.GE.AND P0, PT, R0, 0x1f5, PT ;  /* 0x000001f50000780c */ /* 0x004fda0003f06270 */
[----:B------:R-:W-:Y:S05]  /*4c10*/  @!P0 BRA `(.L_x_159) ;  /* 0x0000000000388947 */ /* 0x000fea0003800000 */
[----:B------:R-:W-:Y:S01]  /*4c20*/  IADD3 R10, P0, PT, R16, -0x60, RZ ;  /* 0xffffffa0100a7810 */ /* 0x000fe20007f1e0ff */
[----:B------:R0:W-:Y:S01]  /*4c30*/  STL [R1+0x28], R0 ;  /* 0x0000280001007387 */ /* 0x0001e20000100800 */
[----:B------:R-:W-:Y:S01]  /*4c40*/  MOV R8, 0x8 ;  /* 0x0000000800087802 */ /* 0x000fe20000000f00 */
[----:B------:R-:W1:Y:S01]  /*4c50*/  LDCU.64 UR4, c[0x4][0x28] ;  /* 0x01000500ff0477ac */ /* 0x000e620008000a00 */
[----:B------:R-:W-:Y:S01]  /*4c60*/  IADD3.X R11, PT, PT, R17, -0x1, RZ, P0, !PT ;  /* 0xffffffff110b7810 */ /* 0x000fe200007fe4ff */
[----:B------:R0:W-:Y:S01]  /*4c70*/  STL [R1+0x18], R22 ;  /* 0x0000181601007387 */ /* 0x0001e20000100800 */
[----:B------:R-:W-:Y:S02]  /*4c80*/  IMAD.MOV.U32 R6, RZ, RZ, R24 ;  /* 0x000000ffff067224 */ /* 0x000fe400078e0018 */
[----:B------:R-:W2:Y:S01]  /*4c90*/  LDC.64 R8, c[0x4][R8] ;  /* 0x0100000008087b82 */ /* 0x000ea20000000a00 */
[----:B------:R0:W-:Y:S01]  /*4ca0*/  STL.64 [R1+0x20], R10 ;  /* 0x0000200a01007387 */ /* 0x0001e20000100a00 */
[----:B------:R-:W-:-:S02]  /*4cb0*/  IMAD.MOV.U32 R7, RZ, RZ, R2 ;  /* 0x000000ffff077224 */ /* 0x000fc400078e0002 */
[----:B-1----:R-:W-:Y:S02]  /*4cc0*/  IMAD.U32 R4, RZ, RZ, UR4 ;  /* 0x00000004ff047e24 */ /* 0x002fe4000f8e00ff */
[----:B0-----:R-:W-:-:S07]  /*4cd0*/  IMAD.U32 R5, RZ, RZ, UR5 ;  /* 0x00000005ff057e24 */ /* 0x001fce000f8e00ff */
[----:B------:R-:W-:-:S07]  /*4ce0*/  LEPC R20, `(.L_x_159) ;  /* 0x000000001014794e */ /* 0x000fce0000000000 */
[----:B--2---:R-:W-:Y:S05]  /*4cf0*/  CALL.ABS.NOINC R8 ;  /* 0x0000000008007343 */ /* 0x004fea0003c00000 */
.L_x_159:
[----:B------:R-:W-:Y:S05]  /*4d00*/  BSYNC.RECONVERGENT B6 ;  /* 0x0000000000067941 */ /* 0x000fea0003800200 */
.L_x_158:
[----:B------:R-:W2:Y:S01]  /*4d10*/  LD.E R0, desc[UR36][R16.64+-0x4] ;  /* 0xfffffc2410007980 */ /* 0x000ea2000c101900 */
[----:B------:R-:W-:Y:S01]  /*4d20*/  BSSY.RECONVERGENT B6, `(.L_x_160) ;  /* 0x0000011000067945 */ /* 0x000fe20003800200 */
        /* <DEDUP_REMOVED lines=16> */
.L_x_161:
[----:B------:R-:W-:Y:S05]  /*4e30*/  BSYNC.RECONVERGENT B6 ;  /* 0x0000000000067941 */ /* 0x000fea0003800200 */
.L_x_160:
[----:B------:R-:W2:Y:S01]  /*4e40*/  LD.E R0, desc[UR36][R16.64+0x2c] ;  /* 0x00002c2410007980 */ /* 0x000ea2000c101900 */
[----:B------:R-:W-:Y:S01]  /*4e50*/  BSSY.RECONVERGENT B6, `(.L_x_162) ;  /* 0x000000f000067945 */ /* 0x000fe20003800200 */
[----:B--2---:R-:W-:-:S13]  /*4e60*/  ISETP.GE.AND P0, PT, R0, 0x1f5, PT ;  /* 0x000001f50000780c */ /* 0x004fda0003f06270 */
[----:B------:R-:W-:Y:S05]  /*4e70*/  @!P0 BRA `(.L_x_163) ;  /* 0x0000000000308947 */ /* 0x000fea0003800000 */
[----:B------:R-:W-:Y:S01]  /*4e80*/  MOV R8, 0x8 ;  /* 0x0000000800087802 */ /* 0x000fe20000000f00 */
[----:B------:R0:W-:Y:S01]  /*4e90*/  STL [R1+0x28], R0 ;  /* 0x0000280001007387 */ /* 0x0001e20000100800 */
[----:B------:R-:W1:Y:S01]  /*4ea0*/  LDCU.64 UR4, c[0x4][0x28] ;  /* 0x01000500ff0477ac */ /* 0x000e620008000a00 */
[----:B------:R-:W-:Y:S02]  /*4eb0*/  IMAD.MOV.U32 R6, RZ, RZ, R24 ;  /* 0x000000ffff067224 */ /* 0x000fe400078e0018 */
[----:B------:R0:W-:Y:S01]  /*4ec0*/  STL [R1+0x18], R22 ;  /* 0x0000181601007387 */ /* 0x0001e20000100800 */
[----:B------:R-:W2:Y:S01]  /*4ed0*/  LDC.64 R8, c[0x4][R8] ;  /* 0x0100000008087b82 */ /* 0x000ea20000000a00 */
[----:B------:R-:W-:Y:S02]  /*4ee0*/  IMAD.MOV.U32 R7, RZ, RZ, R2 ;  /* 0x000000ffff077224 */ /* 0x000fe400078e0002 */
[----:B------:R0:W-:Y:S01]  /*4ef0*/  STL.64 [R1+0x20], R16 ;  /* 0x0000201001007387 */ /* 0x0001e20000100a00 */
[----:B-1----:R-:W-:-:S02]  /*4f00*/  IMAD.U32 R4, RZ, RZ, UR4 ;  /* 0x00000004ff047e24 */ /* 0x002fc4000f8e00ff */
[----:B0-----:R-:W-:-:S07]  /*4f10*/  IMAD.U32 R5, RZ, RZ, UR5 ;  /* 0x00000005ff057e24 */ /* 0x001fce000f8e00ff */
[----:B------:R-:W-:-:S07]  /*4f20*/  LEPC R20, `(.L_x_163) ;  /* 0x000000001014794e */ /* 0x000fce0000000000 */
[----:B--2---:R-:W-:Y:S05]  /*4f30*/  CALL.ABS.NOINC R8 ;  /* 0x0000000008007343 */ /* 0x004fea0003c00000 */
.L_x_163:
[----:B------:R-:W-:Y:S05]  /*4f40*/  BSYNC.RECONVERGENT B6 ;  /* 0x0000000000067941 */ /* 0x000fea0003800200 */
.L_x_162:
[----:B------:R-:W2:Y:S01]  /*4f50*/  LD.E R0, desc[UR36][R16.64+0x5c] ;  /* 0x00005c2410007980 */ /* 0x000ea2000c101900 */
[----:B------:R-:W-:Y:S01]  /*4f60*/  BSSY.RECONVERGENT B6, `(.L_x_164) ;  /* 0x0000011000067945 */ /* 0x000fe20003800200 */
[----:B--2---:R-:W-:-:S13]  /*4f70*/  ISETP.GE.AND P0, PT, R0, 0x1f5, PT ;  /* 0x000001f50000780c */ /* 0x004fda0003f06270 */
[----:B------:R-:W-:Y:S05]  /*4f80*/  @!P0 BRA `(.L_x_165) ;  /* 0x0000000000388947 */ /* 0x000fea0003800000 */
[----:B------:R-:W-:Y:S01]  /*4f90*/  IADD3 R10, P0, PT, R16, 0x30, RZ ;  /* 0x00000030100a7810 */ /* 0x000fe20007f1e0ff */
[----:B------:R0:W-:Y:S01]  /*4fa0*/  STL [R1+0x28], R0 ;  /* 0x0000280001007387 */ /* 0x0001e20000100800 */
[----:B------:R-:W-:Y:S01]  /*4fb0*/  MOV R8, 0x8 ;  /* 0x0000000800087802 */ /* 0x000fe20000000f00 */
[----:B------:R-:W1:Y:S01]  /*4fc0*/  LDCU.64 UR4, c[0x4][0x28] ;  /* 0x01000500ff0477ac */ /* 0x000e620008000a00 */
[----:B------:R-:W-:Y:S01]  /*4fd0*/  IMAD.MOV.U32 R6, RZ, RZ, R24 ;  /* 0x000000ffff067224 */ /* 0x000fe200078e0018 */
[----:B------:R0:W-:Y:S01]  /*4fe0*/  STL [R1+0x18], R22 ;  /* 0x0000181601007387 */ /* 0x0001e20000100800 */
[----:B------:R-:W-:Y:S02]  /*4ff0*/  IMAD.X R11, RZ, RZ, R17, P0 ;  /* 0x000000ffff0b7224 */ /* 0x000fe400000e0611 */
[----:B------:R-:W2:Y:S01]  /*5000*/  LDC.64 R8, c[0x4][R8] ;  /* 0x0100000008087b82 */ /* 0x000ea20000000a00 */
[----:B------:R-:W-:Y:S02]  /*5010*/  IMAD.MOV.U32 R7, RZ, RZ, R2 ;  /* 0x000000ffff077224 */ /* 0x000fe400078e0002 */
[----:B------:R0:W-:Y:S01]  /*5020*/  STL.64 [R1+0x20], R10 ;  /* 0x0000200a01007387 */ /* 0x0001e20000100a00 */
[----:B-1----:R-:W-:-:S02]  /*5030*/  IMAD.U32 R4, RZ, RZ, UR4 ;  /* 0x00000004ff047e24 */ /* 0x002fc4000f8e00ff */
[----:B0-----:R-:W-:-:S07]  /*5040*/  IMAD.U32 R5, RZ, RZ, UR5 ;  /* 0x00000005ff057e24 */ /* 0x001fce000f8e00ff */
[----:B------:R-:W-:-:S07]  /*5050*/  LEPC R20, `(.L_x_165) ;  /* 0x000000001014794e */ /* 0x000fce0000000000 */
[----:B--2---:R-:W-:Y:S05]  /*5060*/  CALL.ABS.NOINC R8 ;  /* 0x0000000008007343 */ /* 0x004fea0003c00000 */
.L_x_165:
[----:B------:R-:W-:Y:S05]  /*5070*/  BSYNC.RECONVERGENT B6 ;  /* 0x0000000000067941 */ /* 0x000fea0003800200 */
.L_x_164:
[----:B------:R-:W-:Y:S02]  /*5080*/  ISETP.NE.AND P6, PT, R27, RZ, PT ;  /* 0x000000ff1b00720c */ /* 0x000fe40003fc5270 */
[----:B------:R-:W-:-:S05]  /*5090*/  IADD3 R16, P0, PT, R16, 0xc0, RZ ;  /* 0x000000c010107810 */ /* 0x000fca0007f1e0ff */
[----:B------:R-:W-:-:S06]  /*50a0*/  IMAD.X R17, RZ, RZ, R17, P0 ;  /* 0x000000ffff117224 */ /* 0x000fcc00000e0611 */
[----:B------:R-:W-:Y:S05]  /*50b0*/  @P6 BRA `(.L_x_166) ;  /* 0xfffffff800bc6947 */ /* 0x000fea000383ffff */
.L_x_157:
[----:B------:R-:W-:Y:S05]  /*50c0*/  BSYNC.RECONVERGENT B7 ;  /* 0x0000000000077941 */ /* 0x000fea0003800200 */
.L_x_156:
[----:B------:R-:W-:-:S13]  /*50d0*/  ISETP.NE.AND P0, PT, R26, RZ, PT ;  /* 0x000000ff1a00720c */ /* 0x000fda0003f05270 */
[----:B------:R-:W-:Y:S05]  /*50e0*/  @!P0 BRA `(.L_x_155) ;  /* 0x0000000000788947 */ /* 0x000fea0003800000 */
[----:B------:R-:W-:Y:S02]  /*50f0*/  IMAD.MOV.U32 R4, RZ, RZ, R18 ;  /* 0x000000ffff047224 */ /* 0x000fe400078e0012 */
[----:B------:R-:W-:Y:S02]  /*5100*/  IMAD.MOV.U32 R5, RZ, RZ, R19 ;  /* 0x000000ffff057224 */ /* 0x000fe400078e0013 */
[----:B------:R-:W-:Y:S02]  /*5110*/  IMAD.MOV R26, RZ, RZ, -R26 ;  /* 0x000000ffff1a7224 */ /* 0x000fe400078e0a1a */
[----:B------:R-:W-:-:S04]  /*5120*/  IMAD.WIDE.U32 R4, R25, 0x30, R4 ;  /* 0x0000003019047825 */ /* 0x000fc800078e0004 */
[----:B------:R-:W-:Y:S02]  /*5130*/  IMAD.MOV.U32 R16, RZ, RZ, R4 ;  /* 0x000000ffff107224 */ /* 0x000fe400078e0004 */
[----:B------:R-:W-:-:S07]  /*5140*/  IMAD.MOV.U32 R17, RZ, RZ, R5 ;  /* 0x000000ffff117224 */ /* 0x000fce00078e0005 */
.L_x_169:
[----:B------:R-:W2:Y:S01]  /*5150*/  LD.E R0, desc[UR36][R16.64+0x2c] ;  /* 0x00002c2410007980 */ /* 0x000ea2000c101900 */
[----:B------:R-:W-:Y:S01]  /*5160*/  VIADD R26, R26, 0x1 ;  /* 0x000000011a1a7836 */ /* 0x000fe20000000000 */
[----:B------:R-:W-:Y:S04]  /*5170*/  BSSY.RECONVERGENT B6, `(.L_x_167) ;  /* 0x0000011000067945 */ /* 0x000fe80003800200 */
[----:B------:R-:W-:-:S04]  /*5180*/  ISETP.NE.AND P1, PT, R26, RZ, PT ;  /* 0x000000ff1a00720c */ /* 0x000fc80003f25270 */
[----:B------:R-:W-:Y:S02]  /*5190*/  P2R R23, PR, RZ, 0x2 ;  /* 0x00000002ff177803 */ /* 0x000fe40000000000 */
        /* <DEDUP_REMOVED lines=14> */
.L_x_168:
[----:B------:R-:W-:Y:S05]  /*5280*/  BSYNC.RECONVERGENT B6 ;  /* 0x0000000000067941 */ /* 0x000fea0003800200 */
.L_x_167:
[----:B------:R-:W-:Y:S02]  /*5290*/  ISETP.NE.AND P6, PT, R23, RZ, PT ;  /* 0x000000ff1700720c */ /* 0x000fe40003fc5270 */
[----:B------:R-:W-:-:S05]  /*52a0*/  IADD3 R16, P0, PT, R16, 0x30, RZ ;  /* 0x0000003010107810 */ /* 0x000fca0007f1e0ff */
[----:B------:R-:W-:-:S06]  /*52b0*/  IMAD.X R17, RZ, RZ, R17, P0 ;  /* 0x000000ffff117224 */ /* 0x000fcc00000e0611 */
[----:B------:R-:W-:Y:S05]  /*52c0*/  @P6 BRA `(.L_x_169) ;  /* 0xfffffffc00a06947 */ /* 0x000fea000383ffff */
.L_x_155:
[----:B------:R-:W-:Y:S05]  /*52d0*/  BSYNC.RECONVERGENT B8 ;  /* 0x0000000000087941 */ /* 0x000fea0003800200 */
.L_x_154:
[----:B------:R-:W-:-:S04]  /*52e0*/  ISETP.NE.U32.AND P0, PT, R18, RZ, PT ;  /* 0x000000ff1200720c */ /* 0x000fc80003f05070 */
[----:B------:R-:W-:-:S13]  /*52f0*/  ISETP.NE.AND.EX P0, PT, R19, RZ, PT, P0 ;  /* 0x000000ff1300720c */ /* 0x000fda0003f05300 */
[----:B------:R-:W-:Y:S05]  /*5300*/  @!P0 EXIT ;  /* 0x000000000000894d */ /* 0x000fea0003800000 */
[----:B------:R-:W-:Y:S01]  /*5310*/  MOV R0, 0x10 ;  /* 0x0000001000007802 */ /* 0x000fe20000000f00 */
[----:B------:R-:W-:Y:S02]  /*5320*/  IMAD.MOV.U32 R4, RZ, RZ, R18 ;  /* 0x000000ffff047224 */ /* 0x000fe400078e0012 */
[----:B------:R-:W-:Y:S01]  /*5330*/  IMAD.MOV.U32 R5, RZ, RZ, R19 ;  /* 0x000000ffff057224 */ /* 0x000fe200078e0013 */
[----:B------:R0:W1:Y:S06]  /*5340*/  LDC.64 R2, c[0x4][R0] ;  /* 0x0100000000027b82 */ /* 0x00006c0000000a00 */
[----:B------:R-:W-:-:S07]  /*5350*/  LEPC R20, `(.L_x_170) ;  /* 0x000000001014794e */ /* 0x000fce0000000000 */
[----:B01----:R-:W-:Y:S05]  /*5360*/  CALL.ABS.NOINC R2 ;  /* 0x0000000002007343 */ /* 0x003fea0003c00000 */
.L_x_170:
[----:B------:R-:W-:Y:S05]  /*5370*/  EXIT ;  /* 0x000000000000794d */ /* 0x000fea0003800000 */
.L_x_171:
[----:B------:R-:W-:-:S00]  /*5380*/  BRA `(.L_x_171) ;  /* 0xfffffffc00fc7947 */ /* 0x000fc0000383ffff */
[----:B------:R-:W-:-:S00]  /*5390*/  NOP ;  /* 0x0000000000007918 */ /* 0x000fc00000000000 */
        /* <DEDUP_REMOVED lines=14> */
.L_x_172:


//--------------------- .nv.global.init           --------------------------
	.section	.nv.global.init,"aw",@progbits
.nv.global.init:
	.type		$str$1,@object
	.size		$str$1,($str$2 - $str$1)
$str$1:
        /*0000*/ 	.byte	0x54, 0x68, 0x72, 0x65, 0x61, 0x64, 0x3a, 0x25, 0x64, 0x20, 0x54, 0x6f, 0x74, 0x61, 0x6c, 0x3a
        /*0010*/ 	.byte	0x25, 0x64, 0x0a, 0x00
	.type		$str$2,@object
	.size		$str$2,($str - $str$2)
$str$2:
        /*0014*/ 	.byte	0x5b, 0x73, 0x68, 0x6f, 0x77, 0x48, 0x65, 0x61, 0x70, 0x5d, 0x54, 0x68, 0x72, 0x65, 0x61, 0x64
        /*0024*/ 	.byte	0x20, 0x25, 0x64, 0x20, 0x61, 0x64, 0x64, 0x72, 0x3a, 0x20, 0x25, 0x73, 0x3d, 0x25, 0x64, 0x0a
        /*0034*/ 	.byte	0x00
	.type		$str,@object
	.size		$str,($str$3 - $str)
$str:
        /*0035*/ 	.byte	0x54, 0x68, 0x72, 0x65, 0x61, 0x64, 0x20, 0x25, 0x64, 0x20, 0x67, 0x6f, 0x74, 0x20, 0x70, 0x6f
        /*0045*/ 	.byte	0x69, 0x6e, 0x74, 0x65, 0x72, 0x3a, 0x20, 0x25, 0x70, 0x20, 0x68, 0x65, 0x61, 0x70, 0x73, 0x69
        /*0055*/ 	.byte	0x7a, 0x65, 0x3d, 0x25, 0x64, 0x0a, 0x00
	.type		$str$3,@object
	.size		$str$3,(.L_3 - $str$3)
$str$3:
        /*005c*/ 	.byte	0x5b, 0x45, 0x52, 0x52, 0x4f, 0x52, 0x5d, 0x69, 0x64, 0x78, 0x3d, 0x25, 0x64, 0x2c, 0x20, 0x72
        /*006c*/ 	.byte	0x6f, 0x77, 0x43, 0x6e, 0x74, 0x3d, 0x25, 0x64, 0x2c, 0x20, 0x77, 0x65, 0x20, 0x77, 0x61, 0x6e
        /*007c*/ 	.byte	0x74, 0x20, 0x6f, 0x6e, 0x65, 0x20, 0x74, 0x68, 0x72, 0x65, 0x61, 0x64, 0x20, 0x70, 0x72, 0x6f
        /*008c*/ 	.byte	0x63, 0x65, 0x73, 0x73, 0x20, 0x61, 0x6c, 0x6c, 0x20, 0x6f, 0x6e, 0x65, 0x20, 0x72, 0x6f, 0x77
        /*009c*/ 	.byte	0x73, 0x27, 0x64, 0x61, 0x74, 0x61, 0x20, 0x2e, 0x70, 0x6c, 0x65, 0x61, 0x73, 0x65, 0x20, 0x74
        /*00ac*/ 	.byte	0x75, 0x6e, 0x65, 0x00
.L_3:


//--------------------- .nv.shared.reserved.0     --------------------------
	.section	.nv.shared.reserved.0,"aw",@nobits
	.weak		__nv_reservedSMEM_offset_0_alias
	.size		__nv_reservedSMEM_offset_0_alias, 0, 64
	.other		__nv_reservedSMEM_offset_0_alias,@"STO_CUDA_RESERVED_SHARED STV_DEFAULT"
__nv_reservedSMEM_offset_0_alias:
	.zero		0
	.zero		64


//--------------------- .nv.constant0.check_log   --------------------------
	.section	.nv.constant0.check_log,"a",@progbits
	.sectionflags	@""
	.align	4
.nv.constant0.check_log:
	.zero		912


//--------------------- SYMBOLS --------------------------

	.type		.nv.reservedSmem.offset0,@object
	.size		.nv.reservedSmem.offset0,0x4
	.type		malloc,@function
	.type		vprintf,@function
	.type		free,@function
